//
// Generated by NVIDIA NVVM Compiler
//
// Compiler Build ID: CL-36424714
// Cuda compilation tools, release 13.0, V13.0.88
// Based on NVVM 20.0.0
//

.version 9.0
.target sm_100
.address_size 64

	// .globl	_ZN8pygpukit3ops7tf32_v220sgemm_tf32_v2_kernelEPKfS3_Pfiii
// _ZZN8pygpukit3ops7tf32_v220sgemm_tf32_v2_kernelEPKfS3_PfiiiE3smA has been demoted
// _ZZN8pygpukit3ops7tf32_v220sgemm_tf32_v2_kernelEPKfS3_PfiiiE3smB has been demoted

.visible .entry _ZN8pygpukit3ops7tf32_v220sgemm_tf32_v2_kernelEPKfS3_Pfiii(
	.param .u64 .ptr .align 1 _ZN8pygpukit3ops7tf32_v220sgemm_tf32_v2_kernelEPKfS3_Pfiii_param_0,
	.param .u64 .ptr .align 1 _ZN8pygpukit3ops7tf32_v220sgemm_tf32_v2_kernelEPKfS3_Pfiii_param_1,
	.param .u64 .ptr .align 1 _ZN8pygpukit3ops7tf32_v220sgemm_tf32_v2_kernelEPKfS3_Pfiii_param_2,
	.param .u32 _ZN8pygpukit3ops7tf32_v220sgemm_tf32_v2_kernelEPKfS3_Pfiii_param_3,
	.param .u32 _ZN8pygpukit3ops7tf32_v220sgemm_tf32_v2_kernelEPKfS3_Pfiii_param_4,
	.param .u32 _ZN8pygpukit3ops7tf32_v220sgemm_tf32_v2_kernelEPKfS3_Pfiii_param_5
)
.maxntid 256
.minnctapersm 2
{
	.reg .pred 	%p<220>;
	.reg .b32 	%r<334>;
	.reg .b32 	%f<579>;
	.reg .b64 	%rd<76>;
	// demoted variable
	.shared .align 4 .b8 _ZZN8pygpukit3ops7tf32_v220sgemm_tf32_v2_kernelEPKfS3_PfiiiE3smA[20480];
	// demoted variable
	.shared .align 4 .b8 _ZZN8pygpukit3ops7tf32_v220sgemm_tf32_v2_kernelEPKfS3_PfiiiE3smB[16896];
	ld.param.u64 	%rd13, [_ZN8pygpukit3ops7tf32_v220sgemm_tf32_v2_kernelEPKfS3_Pfiii_param_0];
	ld.param.u64 	%rd14, [_ZN8pygpukit3ops7tf32_v220sgemm_tf32_v2_kernelEPKfS3_Pfiii_param_1];
	ld.param.u64 	%rd15, [_ZN8pygpukit3ops7tf32_v220sgemm_tf32_v2_kernelEPKfS3_Pfiii_param_2];
	ld.param.u32 	%r72, [_ZN8pygpukit3ops7tf32_v220sgemm_tf32_v2_kernelEPKfS3_Pfiii_param_3];
	ld.param.u32 	%r73, [_ZN8pygpukit3ops7tf32_v220sgemm_tf32_v2_kernelEPKfS3_Pfiii_param_4];
	ld.param.u32 	%r75, [_ZN8pygpukit3ops7tf32_v220sgemm_tf32_v2_kernelEPKfS3_Pfiii_param_5];
	cvta.to.global.u64 	%rd1, %rd15;
	mov.u32 	%r76, %tid.x;
	mov.u32 	%r77, %ctaid.y;
	shl.b32 	%r2, %r77, 7;
	mov.u32 	%r78, %ctaid.x;
	shl.b32 	%r3, %r78, 7;
	shr.u32 	%r79, %r76, 1;
	and.b32  	%r4, %r79, 96;
	shl.b32 	%r5, %r76, 1;
	and.b32  	%r6, %r5, 64;
	shr.s32 	%r80, %r75, 31;
	shr.u32 	%r81, %r80, 28;
	add.s32 	%r82, %r75, %r81;
	shr.s32 	%r7, %r82, 4;
	shr.u32 	%r8, %r76, 2;
	and.b32  	%r9, %r8, 7;
	shl.b32 	%r10, %r76, 2;
	and.b32  	%r326, %r10, 12;
	setp.ge.s32 	%p1, %r326, %r75;
	mov.u32 	%r83, _ZZN8pygpukit3ops7tf32_v220sgemm_tf32_v2_kernelEPKfS3_PfiiiE3smA;
	cvt.u64.u32 	%rd16, %r83;
	cvta.shared.u64 	%rd17, %rd16;
	shl.b32 	%r84, %r76, 4;
	cvt.u64.u32 	%rd18, %r84;
	and.b64  	%rd19, %rd18, 48;
	add.s64 	%rd2, %rd17, %rd19;
	or.b32  	%r12, %r8, %r2;
	setp.ge.s32 	%p2, %r12, %r72;
	mul.wide.u32 	%rd20, %r8, 80;
	add.s64 	%rd3, %rd2, %rd20;
	or.pred  	%p3, %p2, %p1;
	@%p3 bra 	$L__BB0_2;
	mad.lo.s32 	%r87, %r12, %r75, %r326;
	mul.wide.u32 	%rd23, %r87, 4;
	add.s64 	%rd22, %rd13, %rd23;
	// begin inline asm
	{ .reg .u64 smem64;   cvta.to.shared.u64 smem64, %rd3;   cvt.u32.u64 %r85, smem64; }
	// end inline asm
	// begin inline asm
	cp.async.cg.shared.global [%r85], [%rd22], 16;
	// end inline asm
$L__BB0_2:
	setp.ge.s32 	%p4, %r326, %r75;
	add.s32 	%r13, %r12, 64;
	setp.ge.s32 	%p5, %r13, %r72;
	or.pred  	%p6, %p5, %p4;
	@%p6 bra 	$L__BB0_4;
	add.s64 	%rd24, %rd3, 5120;
	mad.lo.s32 	%r91, %r13, %r75, %r326;
	mul.wide.u32 	%rd26, %r91, 4;
	add.s64 	%rd25, %rd13, %rd26;
	// begin inline asm
	{ .reg .u64 smem64;   cvta.to.shared.u64 smem64, %rd24;   cvt.u32.u64 %r89, smem64; }
	// end inline asm
	// begin inline asm
	cp.async.cg.shared.global [%r89], [%rd25], 16;
	// end inline asm
$L__BB0_4:
	shr.u32 	%r14, %r76, 5;
	and.b32  	%r15, %r10, 124;
	add.s32 	%r16, %r15, %r3;
	setp.ge.s32 	%p7, %r16, %r73;
	mov.u32 	%r92, _ZZN8pygpukit3ops7tf32_v220sgemm_tf32_v2_kernelEPKfS3_PfiiiE3smB;
	cvt.u64.u32 	%rd27, %r92;
	cvta.shared.u64 	%rd28, %rd27;
	shl.b32 	%r93, %r10, 2;
	cvt.u64.u32 	%rd29, %r93;
	and.b64  	%rd30, %rd29, 496;
	add.s64 	%rd4, %rd28, %rd30;
	setp.ge.s32 	%p8, %r14, %r75;
	mul.wide.u32 	%rd31, %r14, 528;
	add.s64 	%rd5, %rd4, %rd31;
	or.pred  	%p9, %p8, %p7;
	@%p9 bra 	$L__BB0_6;
	mad.lo.s32 	%r96, %r14, %r73, %r16;
	mul.wide.s32 	%rd34, %r96, 4;
	add.s64 	%rd33, %rd14, %rd34;
	// begin inline asm
	{ .reg .u64 smem64;   cvta.to.shared.u64 smem64, %rd5;   cvt.u32.u64 %r94, smem64; }
	// end inline asm
	// begin inline asm
	cp.async.cg.shared.global [%r94], [%rd33], 16;
	// end inline asm
$L__BB0_6:
	setp.ge.s32 	%p10, %r16, %r73;
	add.s32 	%r17, %r14, 8;
	setp.ge.s32 	%p11, %r17, %r75;
	or.pred  	%p12, %p11, %p10;
	@%p12 bra 	$L__BB0_8;
	add.s64 	%rd35, %rd5, 4224;
	mad.lo.s32 	%r99, %r17, %r73, %r16;
	mul.wide.s32 	%rd37, %r99, 4;
	add.s64 	%rd36, %rd14, %rd37;
	// begin inline asm
	{ .reg .u64 smem64;   cvta.to.shared.u64 smem64, %rd35;   cvt.u32.u64 %r97, smem64; }
	// end inline asm
	// begin inline asm
	cp.async.cg.shared.global [%r97], [%rd36], 16;
	// end inline asm
$L__BB0_8:
	// begin inline asm
	cp.async.commit_group;
	// end inline asm
	// begin inline asm
	cp.async.wait_group 0;
	// end inline asm
	bar.sync 	0;
	setp.lt.s32 	%p13, %r75, 16;
	mov.f32 	%f451, 0f00000000;
	mov.f32 	%f452, %f451;
	mov.f32 	%f453, %f451;
	mov.f32 	%f454, %f451;
	mov.f32 	%f455, %f451;
	mov.f32 	%f456, %f451;
	mov.f32 	%f457, %f451;
	mov.f32 	%f458, %f451;
	mov.f32 	%f459, %f451;
	mov.f32 	%f460, %f451;
	mov.f32 	%f461, %f451;
	mov.f32 	%f462, %f451;
	mov.f32 	%f463, %f451;
	mov.f32 	%f464, %f451;
	mov.f32 	%f465, %f451;
	mov.f32 	%f466, %f451;
	mov.f32 	%f467, %f451;
	mov.f32 	%f468, %f451;
	mov.f32 	%f469, %f451;
	mov.f32 	%f470, %f451;
	mov.f32 	%f471, %f451;
	mov.f32 	%f472, %f451;
	mov.f32 	%f473, %f451;
	mov.f32 	%f474, %f451;
	mov.f32 	%f475, %f451;
	mov.f32 	%f476, %f451;
	mov.f32 	%f477, %f451;
	mov.f32 	%f478, %f451;
	mov.f32 	%f479, %f451;
	mov.f32 	%f480, %f451;
	mov.f32 	%f481, %f451;
	mov.f32 	%f482, %f451;
	mov.f32 	%f483, %f451;
	mov.f32 	%f484, %f451;
	mov.f32 	%f485, %f451;
	mov.f32 	%f486, %f451;
	mov.f32 	%f487, %f451;
	mov.f32 	%f488, %f451;
	mov.f32 	%f489, %f451;
	mov.f32 	%f490, %f451;
	mov.f32 	%f491, %f451;
	mov.f32 	%f492, %f451;
	mov.f32 	%f493, %f451;
	mov.f32 	%f494, %f451;
	mov.f32 	%f495, %f451;
	mov.f32 	%f496, %f451;
	mov.f32 	%f497, %f451;
	mov.f32 	%f498, %f451;
	mov.f32 	%f499, %f451;
	mov.f32 	%f500, %f451;
	mov.f32 	%f501, %f451;
	mov.f32 	%f502, %f451;
	mov.f32 	%f503, %f451;
	mov.f32 	%f504, %f451;
	mov.f32 	%f505, %f451;
	mov.f32 	%f506, %f451;
	mov.f32 	%f507, %f451;
	mov.f32 	%f508, %f451;
	mov.f32 	%f509, %f451;
	mov.f32 	%f510, %f451;
	mov.f32 	%f511, %f451;
	mov.f32 	%f512, %f451;
	mov.f32 	%f513, %f451;
	mov.f32 	%f514, %f451;
	@%p13 bra 	$L__BB0_20;
	and.b32  	%r18, %r76, 3;
	add.s32 	%r19, %r9, %r4;
	add.s32 	%r20, %r9, %r6;
	neg.s32 	%r332, %r7;
	add.s32 	%r331, %r14, 16;
	add.s32 	%r101, %r14, 24;
	mad.lo.s32 	%r102, %r73, %r101, %r3;
	add.s32 	%r330, %r102, %r15;
	shl.b32 	%r24, %r73, 4;
	mad.lo.s32 	%r103, %r73, %r331, %r3;
	add.s32 	%r329, %r103, %r15;
	mad.lo.s32 	%r328, %r13, %r75, %r326;
	mad.lo.s32 	%r327, %r12, %r75, %r326;
	mov.b32 	%r333, 0;
	mov.f32 	%f451, 0f00000000;
	shl.b32 	%r312, %r20, 2;
$L__BB0_10:
	mov.u32 	%r42, %r333;
	add.s32 	%r333, %r42, 1;
	and.b32  	%r44, %r42, 1;
	setp.ge.s32 	%p14, %r333, %r7;
	@%p14 bra 	$L__BB0_19;
	setp.ge.s32 	%p15, %r12, %r72;
	xor.b32  	%r45, %r44, 1;
	add.s32 	%r46, %r326, 16;
	setp.ge.s32 	%p16, %r46, %r75;
	mul.wide.u32 	%rd38, %r45, 10240;
	add.s64 	%rd39, %rd2, %rd38;
	add.s64 	%rd6, %rd39, %rd20;
	or.pred  	%p17, %p15, %p16;
	@%p17 bra 	$L__BB0_13;
	add.s32 	%r106, %r327, 16;
	mul.wide.u32 	%rd43, %r106, 4;
	add.s64 	%rd42, %rd13, %rd43;
	// begin inline asm
	{ .reg .u64 smem64;   cvta.to.shared.u64 smem64, %rd6;   cvt.u32.u64 %r104, smem64; }
	// end inline asm
	// begin inline asm
	cp.async.cg.shared.global [%r104], [%rd42], 16;
	// end inline asm
$L__BB0_13:
	setp.ge.s32 	%p19, %r13, %r72;
	or.pred  	%p20, %p19, %p16;
	@%p20 bra 	$L__BB0_15;
	add.s64 	%rd44, %rd6, 5120;
	add.s32 	%r109, %r328, 16;
	mul.wide.u32 	%rd46, %r109, 4;
	add.s64 	%rd45, %rd13, %rd46;
	// begin inline asm
	{ .reg .u64 smem64;   cvta.to.shared.u64 smem64, %rd44;   cvt.u32.u64 %r107, smem64; }
	// end inline asm
	// begin inline asm
	cp.async.cg.shared.global [%r107], [%rd45], 16;
	// end inline asm
$L__BB0_15:
	setp.ge.s32 	%p21, %r16, %r73;
	mul.wide.u32 	%rd47, %r45, 8448;
	add.s64 	%rd48, %rd4, %rd47;
	setp.ge.s32 	%p22, %r331, %r75;
	add.s64 	%rd7, %rd48, %rd31;
	or.pred  	%p23, %p22, %p21;
	@%p23 bra 	$L__BB0_17;
	mul.wide.s32 	%rd52, %r329, 4;
	add.s64 	%rd51, %rd14, %rd52;
	// begin inline asm
	{ .reg .u64 smem64;   cvta.to.shared.u64 smem64, %rd7;   cvt.u32.u64 %r110, smem64; }
	// end inline asm
	// begin inline asm
	cp.async.cg.shared.global [%r110], [%rd51], 16;
	// end inline asm
$L__BB0_17:
	add.s32 	%r112, %r331, 8;
	setp.ge.s32 	%p25, %r112, %r75;
	or.pred  	%p26, %p25, %p21;
	@%p26 bra 	$L__BB0_19;
	add.s64 	%rd53, %rd7, 4224;
	mul.wide.s32 	%rd55, %r330, 4;
	add.s64 	%rd54, %rd14, %rd55;
	// begin inline asm
	{ .reg .u64 smem64;   cvta.to.shared.u64 smem64, %rd53;   cvt.u32.u64 %r113, smem64; }
	// end inline asm
	// begin inline asm
	cp.async.cg.shared.global [%r113], [%rd54], 16;
	// end inline asm
$L__BB0_19:
	// begin inline asm
	cp.async.commit_group;
	// end inline asm
	mad.lo.s32 	%r308, %r44, 10240, %r83;
	mad.lo.s32 	%r310, %r44, 8448, %r92;
	mad.lo.s32 	%r311, %r18, 528, %r310;
	add.s32 	%r313, %r311, %r312;
	mad.lo.s32 	%r314, %r19, 80, %r308;
	shl.b32 	%r315, %r18, 2;
	add.s32 	%r316, %r314, %r315;
	ld.shared.u32 	%r118, [%r316+656];
	ld.shared.u32 	%r117, [%r316+16];
	ld.shared.u32 	%r116, [%r316+640];
	ld.shared.u32 	%r115, [%r316];
	ld.shared.u32 	%r119, [%r313];
	ld.shared.u32 	%r120, [%r313+2112];
	// begin inline asm
	mma.sync.aligned.m16n8k8.row.col.f32.tf32.tf32.f32 {%f514, %f513, %f512, %f511}, {%r115, %r116, %r117, %r118}, {%r119, %r120}, {%f514, %f513, %f512, %f511};
	// end inline asm
	ld.shared.u32 	%r125, [%r313+32];
	ld.shared.u32 	%r126, [%r313+2144];
	// begin inline asm
	mma.sync.aligned.m16n8k8.row.col.f32.tf32.tf32.f32 {%f510, %f509, %f508, %f507}, {%r115, %r116, %r117, %r118}, {%r125, %r126}, {%f510, %f509, %f508, %f507};
	// end inline asm
	ld.shared.u32 	%r131, [%r313+64];
	ld.shared.u32 	%r132, [%r313+2176];
	// begin inline asm
	mma.sync.aligned.m16n8k8.row.col.f32.tf32.tf32.f32 {%f506, %f505, %f504, %f503}, {%r115, %r116, %r117, %r118}, {%r131, %r132}, {%f506, %f505, %f504, %f503};
	// end inline asm
	ld.shared.u32 	%r137, [%r313+96];
	ld.shared.u32 	%r138, [%r313+2208];
	// begin inline asm
	mma.sync.aligned.m16n8k8.row.col.f32.tf32.tf32.f32 {%f502, %f501, %f500, %f499}, {%r115, %r116, %r117, %r118}, {%r137, %r138}, {%f502, %f501, %f500, %f499};
	// end inline asm
	ld.shared.u32 	%r143, [%r313+128];
	ld.shared.u32 	%r144, [%r313+2240];
	// begin inline asm
	mma.sync.aligned.m16n8k8.row.col.f32.tf32.tf32.f32 {%f498, %f497, %f496, %f495}, {%r115, %r116, %r117, %r118}, {%r143, %r144}, {%f498, %f497, %f496, %f495};
	// end inline asm
	ld.shared.u32 	%r149, [%r313+160];
	ld.shared.u32 	%r150, [%r313+2272];
	// begin inline asm
	mma.sync.aligned.m16n8k8.row.col.f32.tf32.tf32.f32 {%f494, %f493, %f492, %f491}, {%r115, %r116, %r117, %r118}, {%r149, %r150}, {%f494, %f493, %f492, %f491};
	// end inline asm
	ld.shared.u32 	%r155, [%r313+192];
	ld.shared.u32 	%r156, [%r313+2304];
	// begin inline asm
	mma.sync.aligned.m16n8k8.row.col.f32.tf32.tf32.f32 {%f490, %f489, %f488, %f487}, {%r115, %r116, %r117, %r118}, {%r155, %r156}, {%f490, %f489, %f488, %f487};
	// end inline asm
	ld.shared.u32 	%r161, [%r313+224];
	ld.shared.u32 	%r162, [%r313+2336];
	// begin inline asm
	mma.sync.aligned.m16n8k8.row.col.f32.tf32.tf32.f32 {%f486, %f485, %f484, %f483}, {%r115, %r116, %r117, %r118}, {%r161, %r162}, {%f486, %f485, %f484, %f483};
	// end inline asm
	ld.shared.u32 	%r208, [%r316+1936];
	ld.shared.u32 	%r207, [%r316+1296];
	ld.shared.u32 	%r206, [%r316+1920];
	ld.shared.u32 	%r205, [%r316+1280];
	ld.shared.u32 	%r167, [%r313];
	ld.shared.u32 	%r168, [%r313+2112];
	// begin inline asm
	mma.sync.aligned.m16n8k8.row.col.f32.tf32.tf32.f32 {%f482, %f481, %f480, %f479}, {%r205, %r206, %r207, %r208}, {%r167, %r168}, {%f482, %f481, %f480, %f479};
	// end inline asm
	ld.shared.u32 	%r173, [%r313+32];
	ld.shared.u32 	%r174, [%r313+2144];
	// begin inline asm
	mma.sync.aligned.m16n8k8.row.col.f32.tf32.tf32.f32 {%f478, %f477, %f476, %f475}, {%r205, %r206, %r207, %r208}, {%r173, %r174}, {%f478, %f477, %f476, %f475};
	// end inline asm
	ld.shared.u32 	%r179, [%r313+64];
	ld.shared.u32 	%r180, [%r313+2176];
	// begin inline asm
	mma.sync.aligned.m16n8k8.row.col.f32.tf32.tf32.f32 {%f474, %f473, %f472, %f471}, {%r205, %r206, %r207, %r208}, {%r179, %r180}, {%f474, %f473, %f472, %f471};
	// end inline asm
	ld.shared.u32 	%r185, [%r313+96];
	ld.shared.u32 	%r186, [%r313+2208];
	// begin inline asm
	mma.sync.aligned.m16n8k8.row.col.f32.tf32.tf32.f32 {%f470, %f469, %f468, %f467}, {%r205, %r206, %r207, %r208}, {%r185, %r186}, {%f470, %f469, %f468, %f467};
	// end inline asm
	ld.shared.u32 	%r191, [%r313+128];
	ld.shared.u32 	%r192, [%r313+2240];
	// begin inline asm
	mma.sync.aligned.m16n8k8.row.col.f32.tf32.tf32.f32 {%f466, %f465, %f464, %f463}, {%r205, %r206, %r207, %r208}, {%r191, %r192}, {%f466, %f465, %f464, %f463};
	// end inline asm
	ld.shared.u32 	%r197, [%r313+160];
	ld.shared.u32 	%r198, [%r313+2272];
	// begin inline asm
	mma.sync.aligned.m16n8k8.row.col.f32.tf32.tf32.f32 {%f462, %f461, %f460, %f459}, {%r205, %r206, %r207, %r208}, {%r197, %r198}, {%f462, %f461, %f460, %f459};
	// end inline asm
	ld.shared.u32 	%r203, [%r313+192];
	ld.shared.u32 	%r204, [%r313+2304];
	// begin inline asm
	mma.sync.aligned.m16n8k8.row.col.f32.tf32.tf32.f32 {%f458, %f457, %f456, %f455}, {%r205, %r206, %r207, %r208}, {%r203, %r204}, {%f458, %f457, %f456, %f455};
	// end inline asm
	ld.shared.u32 	%r209, [%r313+224];
	ld.shared.u32 	%r210, [%r313+2336];
	// begin inline asm
	mma.sync.aligned.m16n8k8.row.col.f32.tf32.tf32.f32 {%f454, %f453, %f452, %f451}, {%r205, %r206, %r207, %r208}, {%r209, %r210}, {%f454, %f453, %f452, %f451};
	// end inline asm
	ld.shared.u32 	%r256, [%r316+688];
	ld.shared.u32 	%r255, [%r316+48];
	ld.shared.u32 	%r254, [%r316+672];
	ld.shared.u32 	%r253, [%r316+32];
	ld.shared.u32 	%r215, [%r313+4224];
	ld.shared.u32 	%r216, [%r313+6336];
	// begin inline asm
	mma.sync.aligned.m16n8k8.row.col.f32.tf32.tf32.f32 {%f514, %f513, %f512, %f511}, {%r253, %r254, %r255, %r256}, {%r215, %r216}, {%f514, %f513, %f512, %f511};
	// end inline asm
	ld.shared.u32 	%r221, [%r313+4256];
	ld.shared.u32 	%r222, [%r313+6368];
	// begin inline asm
	mma.sync.aligned.m16n8k8.row.col.f32.tf32.tf32.f32 {%f510, %f509, %f508, %f507}, {%r253, %r254, %r255, %r256}, {%r221, %r222}, {%f510, %f509, %f508, %f507};
	// end inline asm
	ld.shared.u32 	%r227, [%r313+4288];
	ld.shared.u32 	%r228, [%r313+6400];
	// begin inline asm
	mma.sync.aligned.m16n8k8.row.col.f32.tf32.tf32.f32 {%f506, %f505, %f504, %f503}, {%r253, %r254, %r255, %r256}, {%r227, %r228}, {%f506, %f505, %f504, %f503};
	// end inline asm
	ld.shared.u32 	%r233, [%r313+4320];
	ld.shared.u32 	%r234, [%r313+6432];
	// begin inline asm
	mma.sync.aligned.m16n8k8.row.col.f32.tf32.tf32.f32 {%f502, %f501, %f500, %f499}, {%r253, %r254, %r255, %r256}, {%r233, %r234}, {%f502, %f501, %f500, %f499};
	// end inline asm
	ld.shared.u32 	%r239, [%r313+4352];
	ld.shared.u32 	%r240, [%r313+6464];
	// begin inline asm
	mma.sync.aligned.m16n8k8.row.col.f32.tf32.tf32.f32 {%f498, %f497, %f496, %f495}, {%r253, %r254, %r255, %r256}, {%r239, %r240}, {%f498, %f497, %f496, %f495};
	// end inline asm
	ld.shared.u32 	%r245, [%r313+4384];
	ld.shared.u32 	%r246, [%r313+6496];
	// begin inline asm
	mma.sync.aligned.m16n8k8.row.col.f32.tf32.tf32.f32 {%f494, %f493, %f492, %f491}, {%r253, %r254, %r255, %r256}, {%r245, %r246}, {%f494, %f493, %f492, %f491};
	// end inline asm
	ld.shared.u32 	%r251, [%r313+4416];
	ld.shared.u32 	%r252, [%r313+6528];
	// begin inline asm
	mma.sync.aligned.m16n8k8.row.col.f32.tf32.tf32.f32 {%f490, %f489, %f488, %f487}, {%r253, %r254, %r255, %r256}, {%r251, %r252}, {%f490, %f489, %f488, %f487};
	// end inline asm
	ld.shared.u32 	%r257, [%r313+4448];
	ld.shared.u32 	%r258, [%r313+6560];
	// begin inline asm
	mma.sync.aligned.m16n8k8.row.col.f32.tf32.tf32.f32 {%f486, %f485, %f484, %f483}, {%r253, %r254, %r255, %r256}, {%r257, %r258}, {%f486, %f485, %f484, %f483};
	// end inline asm
	ld.shared.u32 	%r304, [%r316+1968];
	ld.shared.u32 	%r303, [%r316+1328];
	ld.shared.u32 	%r302, [%r316+1952];
	ld.shared.u32 	%r301, [%r316+1312];
	ld.shared.u32 	%r263, [%r313+4224];
	ld.shared.u32 	%r264, [%r313+6336];
	// begin inline asm
	mma.sync.aligned.m16n8k8.row.col.f32.tf32.tf32.f32 {%f482, %f481, %f480, %f479}, {%r301, %r302, %r303, %r304}, {%r263, %r264}, {%f482, %f481, %f480, %f479};
	// end inline asm
	ld.shared.u32 	%r269, [%r313+4256];
	ld.shared.u32 	%r270, [%r313+6368];
	// begin inline asm
	mma.sync.aligned.m16n8k8.row.col.f32.tf32.tf32.f32 {%f478, %f477, %f476, %f475}, {%r301, %r302, %r303, %r304}, {%r269, %r270}, {%f478, %f477, %f476, %f475};
	// end inline asm
	ld.shared.u32 	%r275, [%r313+4288];
	ld.shared.u32 	%r276, [%r313+6400];
	// begin inline asm
	mma.sync.aligned.m16n8k8.row.col.f32.tf32.tf32.f32 {%f474, %f473, %f472, %f471}, {%r301, %r302, %r303, %r304}, {%r275, %r276}, {%f474, %f473, %f472, %f471};
	// end inline asm
	ld.shared.u32 	%r281, [%r313+4320];
	ld.shared.u32 	%r282, [%r313+6432];
	// begin inline asm
	mma.sync.aligned.m16n8k8.row.col.f32.tf32.tf32.f32 {%f470, %f469, %f468, %f467}, {%r301, %r302, %r303, %r304}, {%r281, %r282}, {%f470, %f469, %f468, %f467};
	// end inline asm
	ld.shared.u32 	%r287, [%r313+4352];
	ld.shared.u32 	%r288, [%r313+6464];
	// begin inline asm
	mma.sync.aligned.m16n8k8.row.col.f32.tf32.tf32.f32 {%f466, %f465, %f464, %f463}, {%r301, %r302, %r303, %r304}, {%r287, %r288}, {%f466, %f465, %f464, %f463};
	// end inline asm
	ld.shared.u32 	%r293, [%r313+4384];
	ld.shared.u32 	%r294, [%r313+6496];
	// begin inline asm
	mma.sync.aligned.m16n8k8.row.col.f32.tf32.tf32.f32 {%f462, %f461, %f460, %f459}, {%r301, %r302, %r303, %r304}, {%r293, %r294}, {%f462, %f461, %f460, %f459};
	// end inline asm
	ld.shared.u32 	%r299, [%r313+4416];
	ld.shared.u32 	%r300, [%r313+6528];
	// begin inline asm
	mma.sync.aligned.m16n8k8.row.col.f32.tf32.tf32.f32 {%f458, %f457, %f456, %f455}, {%r301, %r302, %r303, %r304}, {%r299, %r300}, {%f458, %f457, %f456, %f455};
	// end inline asm
	ld.shared.u32 	%r305, [%r313+4448];
	ld.shared.u32 	%r306, [%r313+6560];
	// begin inline asm
	mma.sync.aligned.m16n8k8.row.col.f32.tf32.tf32.f32 {%f454, %f453, %f452, %f451}, {%r301, %r302, %r303, %r304}, {%r305, %r306}, {%f454, %f453, %f452, %f451};
	// end inline asm
	// begin inline asm
	cp.async.wait_group 0;
	// end inline asm
	bar.sync 	0;
	add.s32 	%r332, %r332, 1;
	setp.eq.s32 	%p27, %r332, 0;
	add.s32 	%r331, %r331, 16;
	add.s32 	%r330, %r330, %r24;
	add.s32 	%r329, %r329, %r24;
	add.s32 	%r328, %r328, 16;
	add.s32 	%r327, %r327, 16;
	add.s32 	%r326, %r326, 16;
	@%p27 bra 	$L__BB0_20;
	bra.uni 	$L__BB0_10;
$L__BB0_20:
	add.s32 	%r317, %r4, %r2;
	add.s32 	%r318, %r6, %r3;
	add.s32 	%r28, %r317, %r9;
	and.b32  	%r319, %r5, 6;
	add.s32 	%r320, %r318, %r319;
	add.s32 	%r30, %r28, 8;
	setp.lt.s32 	%p28, %r28, %r72;
	mul.lo.s32 	%r31, %r28, %r73;
	shl.b32 	%r32, %r73, 3;
	add.s32 	%r33, %r31, %r32;
	add.s32 	%r34, %r320, 1;
	setp.lt.s32 	%p29, %r320, %r73;
	and.pred  	%p30, %p28, %p29;
	@%p30 bra 	$L__BB0_21;
	bra.uni 	$L__BB0_22;
$L__BB0_21:
	add.s32 	%r321, %r320, %r31;
	mul.wide.s32 	%rd56, %r321, 4;
	add.s64 	%rd57, %rd1, %rd56;
	st.global.f32 	[%rd57], %f514;
$L__BB0_22:
	setp.ge.s32 	%p31, %r28, %r72;
	setp.ge.s32 	%p32, %r34, %r73;
	cvt.s64.s32 	%rd58, %r31;
	cvt.s64.s32 	%rd8, %r320;
	add.s64 	%rd59, %rd8, %rd58;
	shl.b64 	%rd60, %rd59, 2;
	add.s64 	%rd9, %rd1, %rd60;
	or.pred  	%p33, %p31, %p32;
	@%p33 bra 	$L__BB0_24;
	st.global.f32 	[%rd9+4], %f513;
$L__BB0_24:
	setp.ge.s32 	%p34, %r320, %r73;
	setp.ge.s32 	%p35, %r30, %r72;
	or.pred  	%p36, %p35, %p34;
	@%p36 bra 	$L__BB0_26;
	add.s32 	%r322, %r320, %r33;
	mul.wide.s32 	%rd61, %r322, 4;
	add.s64 	%rd62, %rd1, %rd61;
	st.global.f32 	[%rd62], %f512;
$L__BB0_26:
	setp.ge.s32 	%p37, %r34, %r73;
	setp.ge.s32 	%p38, %r30, %r72;
	cvt.s64.s32 	%rd63, %r33;
	add.s64 	%rd64, %rd8, %rd63;
	shl.b64 	%rd65, %rd64, 2;
	add.s64 	%rd10, %rd1, %rd65;
	or.pred  	%p39, %p38, %p37;
	@%p39 bra 	$L__BB0_28;
	st.global.f32 	[%rd10+4], %f511;
$L__BB0_28:
	setp.ge.s32 	%p40, %r28, %r72;
	add.s32 	%r54, %r320, 8;
	add.s32 	%r55, %r320, 9;
	setp.ge.s32 	%p41, %r54, %r73;
	or.pred  	%p42, %p40, %p41;
	@%p42 bra 	$L__BB0_30;
	st.global.f32 	[%rd9+32], %f510;
$L__BB0_30:
	setp.ge.s32 	%p43, %r28, %r72;
	setp.ge.s32 	%p44, %r55, %r73;
	or.pred  	%p45, %p43, %p44;
	@%p45 bra 	$L__BB0_32;
	st.global.f32 	[%rd9+36], %f509;
$L__BB0_32:
	setp.ge.s32 	%p46, %r54, %r73;
	setp.ge.s32 	%p47, %r30, %r72;
	or.pred  	%p48, %p47, %p46;
	@%p48 bra 	$L__BB0_34;
	st.global.f32 	[%rd10+32], %f508;
$L__BB0_34:
	setp.ge.s32 	%p49, %r55, %r73;
	setp.ge.s32 	%p50, %r30, %r72;
	or.pred  	%p51, %p50, %p49;
	@%p51 bra 	$L__BB0_36;
	st.global.f32 	[%rd10+36], %f507;
$L__BB0_36:
	setp.ge.s32 	%p52, %r28, %r72;
	add.s32 	%r56, %r320, 16;
	add.s32 	%r57, %r320, 17;
	setp.ge.s32 	%p53, %r56, %r73;
	or.pred  	%p54, %p52, %p53;
	@%p54 bra 	$L__BB0_38;
	st.global.f32 	[%rd9+64], %f506;
$L__BB0_38:
	setp.ge.s32 	%p55, %r28, %r72;
	setp.ge.s32 	%p56, %r57, %r73;
	or.pred  	%p57, %p55, %p56;
	@%p57 bra 	$L__BB0_40;
	st.global.f32 	[%rd9+68], %f505;
$L__BB0_40:
	setp.ge.s32 	%p58, %r56, %r73;
	setp.ge.s32 	%p59, %r30, %r72;
	or.pred  	%p60, %p59, %p58;
	@%p60 bra 	$L__BB0_42;
	st.global.f32 	[%rd10+64], %f504;
$L__BB0_42:
	setp.ge.s32 	%p61, %r57, %r73;
	setp.ge.s32 	%p62, %r30, %r72;
	or.pred  	%p63, %p62, %p61;
	@%p63 bra 	$L__BB0_44;
	st.global.f32 	[%rd10+68], %f503;
$L__BB0_44:
	setp.ge.s32 	%p64, %r28, %r72;
	add.s32 	%r58, %r320, 24;
	add.s32 	%r59, %r320, 25;
	setp.ge.s32 	%p65, %r58, %r73;
	or.pred  	%p66, %p64, %p65;
	@%p66 bra 	$L__BB0_46;
	st.global.f32 	[%rd9+96], %f502;
$L__BB0_46:
	setp.ge.s32 	%p67, %r28, %r72;
	setp.ge.s32 	%p68, %r59, %r73;
	or.pred  	%p69, %p67, %p68;
	@%p69 bra 	$L__BB0_48;
	st.global.f32 	[%rd9+100], %f501;
$L__BB0_48:
	setp.ge.s32 	%p70, %r58, %r73;
	setp.ge.s32 	%p71, %r30, %r72;
	or.pred  	%p72, %p71, %p70;
	@%p72 bra 	$L__BB0_50;
	st.global.f32 	[%rd10+96], %f500;
$L__BB0_50:
	setp.ge.s32 	%p73, %r59, %r73;
	setp.ge.s32 	%p74, %r30, %r72;
	or.pred  	%p75, %p74, %p73;
	@%p75 bra 	$L__BB0_52;
	st.global.f32 	[%rd10+100], %f499;
$L__BB0_52:
	setp.ge.s32 	%p76, %r28, %r72;
	add.s32 	%r60, %r320, 32;
	add.s32 	%r61, %r320, 33;
	setp.ge.s32 	%p77, %r60, %r73;
	or.pred  	%p78, %p76, %p77;
	@%p78 bra 	$L__BB0_54;
	st.global.f32 	[%rd9+128], %f498;
$L__BB0_54:
	setp.ge.s32 	%p79, %r28, %r72;
	setp.ge.s32 	%p80, %r61, %r73;
	or.pred  	%p81, %p79, %p80;
	@%p81 bra 	$L__BB0_56;
	st.global.f32 	[%rd9+132], %f497;
$L__BB0_56:
	setp.ge.s32 	%p82, %r60, %r73;
	setp.ge.s32 	%p83, %r30, %r72;
	or.pred  	%p84, %p83, %p82;
	@%p84 bra 	$L__BB0_58;
	st.global.f32 	[%rd10+128], %f496;
$L__BB0_58:
	setp.ge.s32 	%p85, %r61, %r73;
	setp.ge.s32 	%p86, %r30, %r72;
	or.pred  	%p87, %p86, %p85;
	@%p87 bra 	$L__BB0_60;
	st.global.f32 	[%rd10+132], %f495;
$L__BB0_60:
	setp.ge.s32 	%p88, %r28, %r72;
	add.s32 	%r62, %r320, 40;
	add.s32 	%r63, %r320, 41;
	setp.ge.s32 	%p89, %r62, %r73;
	or.pred  	%p90, %p88, %p89;
	@%p90 bra 	$L__BB0_62;
	st.global.f32 	[%rd9+160], %f494;
$L__BB0_62:
	setp.ge.s32 	%p91, %r28, %r72;
	setp.ge.s32 	%p92, %r63, %r73;
	or.pred  	%p93, %p91, %p92;
	@%p93 bra 	$L__BB0_64;
	st.global.f32 	[%rd9+164], %f493;
$L__BB0_64:
	setp.ge.s32 	%p94, %r62, %r73;
	setp.ge.s32 	%p95, %r30, %r72;
	or.pred  	%p96, %p95, %p94;
	@%p96 bra 	$L__BB0_66;
	st.global.f32 	[%rd10+160], %f492;
$L__BB0_66:
	setp.ge.s32 	%p97, %r63, %r73;
	setp.ge.s32 	%p98, %r30, %r72;
	or.pred  	%p99, %p98, %p97;
	@%p99 bra 	$L__BB0_68;
	st.global.f32 	[%rd10+164], %f491;
$L__BB0_68:
	setp.ge.s32 	%p100, %r28, %r72;
	add.s32 	%r64, %r320, 48;
	add.s32 	%r65, %r320, 49;
	setp.ge.s32 	%p101, %r64, %r73;
	or.pred  	%p102, %p100, %p101;
	@%p102 bra 	$L__BB0_70;
	st.global.f32 	[%rd9+192], %f490;
$L__BB0_70:
	setp.ge.s32 	%p103, %r28, %r72;
	setp.ge.s32 	%p104, %r65, %r73;
	or.pred  	%p105, %p103, %p104;
	@%p105 bra 	$L__BB0_72;
	st.global.f32 	[%rd9+196], %f489;
$L__BB0_72:
	setp.ge.s32 	%p106, %r64, %r73;
	setp.ge.s32 	%p107, %r30, %r72;
	or.pred  	%p108, %p107, %p106;
	@%p108 bra 	$L__BB0_74;
	st.global.f32 	[%rd10+192], %f488;
$L__BB0_74:
	setp.ge.s32 	%p109, %r65, %r73;
	setp.ge.s32 	%p110, %r30, %r72;
	or.pred  	%p111, %p110, %p109;
	@%p111 bra 	$L__BB0_76;
	st.global.f32 	[%rd10+196], %f487;
$L__BB0_76:
	setp.ge.s32 	%p112, %r28, %r72;
	add.s32 	%r66, %r320, 56;
	add.s32 	%r67, %r320, 57;
	setp.ge.s32 	%p113, %r66, %r73;
	or.pred  	%p114, %p112, %p113;
	@%p114 bra 	$L__BB0_78;
	st.global.f32 	[%rd9+224], %f486;
$L__BB0_78:
	setp.ge.s32 	%p115, %r28, %r72;
	setp.ge.s32 	%p116, %r67, %r73;
	or.pred  	%p117, %p115, %p116;
	@%p117 bra 	$L__BB0_80;
	st.global.f32 	[%rd9+228], %f485;
$L__BB0_80:
	setp.ge.s32 	%p118, %r66, %r73;
	setp.ge.s32 	%p119, %r30, %r72;
	or.pred  	%p120, %p119, %p118;
	@%p120 bra 	$L__BB0_82;
	st.global.f32 	[%rd10+224], %f484;
$L__BB0_82:
	setp.ge.s32 	%p121, %r67, %r73;
	setp.ge.s32 	%p122, %r30, %r72;
	or.pred  	%p123, %p122, %p121;
	@%p123 bra 	$L__BB0_84;
	st.global.f32 	[%rd10+228], %f483;
$L__BB0_84:
	setp.ge.s32 	%p124, %r320, %r73;
	add.s32 	%r68, %r28, 16;
	add.s32 	%r69, %r28, 24;
	setp.ge.s32 	%p125, %r68, %r72;
	shl.b32 	%r323, %r73, 4;
	add.s32 	%r70, %r323, %r31;
	add.s32 	%r71, %r70, %r32;
	or.pred  	%p126, %p125, %p124;
	@%p126 bra 	$L__BB0_86;
	add.s32 	%r324, %r320, %r70;
	mul.wide.s32 	%rd66, %r324, 4;
	add.s64 	%rd67, %rd1, %rd66;
	st.global.f32 	[%rd67], %f482;
$L__BB0_86:
	setp.ge.s32 	%p127, %r68, %r72;
	setp.ge.s32 	%p128, %r34, %r73;
	cvt.s64.s32 	%rd68, %r70;
	add.s64 	%rd69, %rd8, %rd68;
	shl.b64 	%rd70, %rd69, 2;
	add.s64 	%rd11, %rd1, %rd70;
	or.pred  	%p129, %p127, %p128;
	@%p129 bra 	$L__BB0_88;
	st.global.f32 	[%rd11+4], %f481;
$L__BB0_88:
	setp.ge.s32 	%p130, %r69, %r72;
	setp.ge.s32 	%p131, %r320, %r73;
	or.pred  	%p132, %p130, %p131;
	@%p132 bra 	$L__BB0_90;
	add.s32 	%r325, %r320, %r71;
	mul.wide.s32 	%rd71, %r325, 4;
	add.s64 	%rd72, %rd1, %rd71;
	st.global.f32 	[%rd72], %f480;
$L__BB0_90:
	setp.ge.s32 	%p133, %r69, %r72;
	setp.ge.s32 	%p134, %r34, %r73;
	cvt.s64.s32 	%rd73, %r71;
	add.s64 	%rd74, %rd8, %rd73;
	shl.b64 	%rd75, %rd74, 2;
	add.s64 	%rd12, %rd1, %rd75;
	or.pred  	%p135, %p133, %p134;
	@%p135 bra 	$L__BB0_92;
	st.global.f32 	[%rd12+4], %f479;
$L__BB0_92:
	setp.ge.s32 	%p136, %r68, %r72;
	setp.ge.s32 	%p137, %r54, %r73;
	or.pred  	%p138, %p136, %p137;
	@%p138 bra 	$L__BB0_94;
	st.global.f32 	[%rd11+32], %f478;
$L__BB0_94:
	setp.ge.s32 	%p139, %r68, %r72;
	setp.ge.s32 	%p140, %r55, %r73;
	or.pred  	%p141, %p139, %p140;
	@%p141 bra 	$L__BB0_96;
	st.global.f32 	[%rd11+36], %f477;
$L__BB0_96:
	setp.ge.s32 	%p142, %r69, %r72;
	setp.ge.s32 	%p143, %r54, %r73;
	or.pred  	%p144, %p142, %p143;
	@%p144 bra 	$L__BB0_98;
	st.global.f32 	[%rd12+32], %f476;
$L__BB0_98:
	setp.ge.s32 	%p145, %r69, %r72;
	setp.ge.s32 	%p146, %r55, %r73;
	or.pred  	%p147, %p145, %p146;
	@%p147 bra 	$L__BB0_100;
	st.global.f32 	[%rd12+36], %f475;
$L__BB0_100:
	setp.ge.s32 	%p148, %r68, %r72;
	setp.ge.s32 	%p149, %r56, %r73;
	or.pred  	%p150, %p148, %p149;
	@%p150 bra 	$L__BB0_102;
	st.global.f32 	[%rd11+64], %f474;
$L__BB0_102:
	setp.ge.s32 	%p151, %r68, %r72;
	setp.ge.s32 	%p152, %r57, %r73;
	or.pred  	%p153, %p151, %p152;
	@%p153 bra 	$L__BB0_104;
	st.global.f32 	[%rd11+68], %f473;
$L__BB0_104:
	setp.ge.s32 	%p154, %r69, %r72;
	setp.ge.s32 	%p155, %r56, %r73;
	or.pred  	%p156, %p154, %p155;
	@%p156 bra 	$L__BB0_106;
	st.global.f32 	[%rd12+64], %f472;
$L__BB0_106:
	setp.ge.s32 	%p157, %r69, %r72;
	setp.ge.s32 	%p158, %r57, %r73;
	or.pred  	%p159, %p157, %p158;
	@%p159 bra 	$L__BB0_108;
	st.global.f32 	[%rd12+68], %f471;
$L__BB0_108:
	setp.ge.s32 	%p160, %r68, %r72;
	setp.ge.s32 	%p161, %r58, %r73;
	or.pred  	%p162, %p160, %p161;
	@%p162 bra 	$L__BB0_110;
	st.global.f32 	[%rd11+96], %f470;
$L__BB0_110:
	setp.ge.s32 	%p163, %r68, %r72;
	setp.ge.s32 	%p164, %r59, %r73;
	or.pred  	%p165, %p163, %p164;
	@%p165 bra 	$L__BB0_112;
	st.global.f32 	[%rd11+100], %f469;
$L__BB0_112:
	setp.ge.s32 	%p166, %r69, %r72;
	setp.ge.s32 	%p167, %r58, %r73;
	or.pred  	%p168, %p166, %p167;
	@%p168 bra 	$L__BB0_114;
	st.global.f32 	[%rd12+96], %f468;
$L__BB0_114:
	setp.ge.s32 	%p169, %r69, %r72;
	setp.ge.s32 	%p170, %r59, %r73;
	or.pred  	%p171, %p169, %p170;
	@%p171 bra 	$L__BB0_116;
	st.global.f32 	[%rd12+100], %f467;
$L__BB0_116:
	setp.ge.s32 	%p172, %r68, %r72;
	setp.ge.s32 	%p173, %r60, %r73;
	or.pred  	%p174, %p172, %p173;
	@%p174 bra 	$L__BB0_118;
	st.global.f32 	[%rd11+128], %f466;
$L__BB0_118:
	setp.ge.s32 	%p175, %r68, %r72;
	setp.ge.s32 	%p176, %r61, %r73;
	or.pred  	%p177, %p175, %p176;
	@%p177 bra 	$L__BB0_120;
	st.global.f32 	[%rd11+132], %f465;
$L__BB0_120:
	setp.ge.s32 	%p178, %r69, %r72;
	setp.ge.s32 	%p179, %r60, %r73;
	or.pred  	%p180, %p178, %p179;
	@%p180 bra 	$L__BB0_122;
	st.global.f32 	[%rd12+128], %f464;
$L__BB0_122:
	setp.ge.s32 	%p181, %r69, %r72;
	setp.ge.s32 	%p182, %r61, %r73;
	or.pred  	%p183, %p181, %p182;
	@%p183 bra 	$L__BB0_124;
	st.global.f32 	[%rd12+132], %f463;
$L__BB0_124:
	setp.ge.s32 	%p184, %r68, %r72;
	setp.ge.s32 	%p185, %r62, %r73;
	or.pred  	%p186, %p184, %p185;
	@%p186 bra 	$L__BB0_126;
	st.global.f32 	[%rd11+160], %f462;
$L__BB0_126:
	setp.ge.s32 	%p187, %r68, %r72;
	setp.ge.s32 	%p188, %r63, %r73;
	or.pred  	%p189, %p187, %p188;
	@%p189 bra 	$L__BB0_128;
	st.global.f32 	[%rd11+164], %f461;
$L__BB0_128:
	setp.ge.s32 	%p190, %r69, %r72;
	setp.ge.s32 	%p191, %r62, %r73;
	or.pred  	%p192, %p190, %p191;
	@%p192 bra 	$L__BB0_130;
	st.global.f32 	[%rd12+160], %f460;
$L__BB0_130:
	setp.ge.s32 	%p193, %r69, %r72;
	setp.ge.s32 	%p194, %r63, %r73;
	or.pred  	%p195, %p193, %p194;
	@%p195 bra 	$L__BB0_132;
	st.global.f32 	[%rd12+164], %f459;
$L__BB0_132:
	setp.ge.s32 	%p196, %r68, %r72;
	setp.ge.s32 	%p197, %r64, %r73;
	or.pred  	%p198, %p196, %p197;
	@%p198 bra 	$L__BB0_134;
	st.global.f32 	[%rd11+192], %f458;
$L__BB0_134:
	setp.ge.s32 	%p199, %r68, %r72;
	setp.ge.s32 	%p200, %r65, %r73;
	or.pred  	%p201, %p199, %p200;
	@%p201 bra 	$L__BB0_136;
	st.global.f32 	[%rd11+196], %f457;
$L__BB0_136:
	setp.ge.s32 	%p202, %r69, %r72;
	setp.ge.s32 	%p203, %r64, %r73;
	or.pred  	%p204, %p202, %p203;
	@%p204 bra 	$L__BB0_138;
	st.global.f32 	[%rd12+192], %f456;
$L__BB0_138:
	setp.ge.s32 	%p205, %r69, %r72;
	setp.ge.s32 	%p206, %r65, %r73;
	or.pred  	%p207, %p205, %p206;
	@%p207 bra 	$L__BB0_140;
	st.global.f32 	[%rd12+196], %f455;
$L__BB0_140:
	setp.ge.s32 	%p208, %r68, %r72;
	setp.ge.s32 	%p209, %r66, %r73;
	or.pred  	%p210, %p208, %p209;
	@%p210 bra 	$L__BB0_142;
	st.global.f32 	[%rd11+224], %f454;
$L__BB0_142:
	setp.ge.s32 	%p211, %r68, %r72;
	setp.ge.s32 	%p212, %r67, %r73;
	or.pred  	%p213, %p211, %p212;
	@%p213 bra 	$L__BB0_144;
	st.global.f32 	[%rd11+228], %f453;
$L__BB0_144:
	setp.ge.s32 	%p214, %r69, %r72;
	setp.ge.s32 	%p215, %r66, %r73;
	or.pred  	%p216, %p214, %p215;
	@%p216 bra 	$L__BB0_146;
	st.global.f32 	[%rd12+224], %f452;
$L__BB0_146:
	setp.ge.s32 	%p217, %r69, %r72;
	setp.ge.s32 	%p218, %r67, %r73;
	or.pred  	%p219, %p217, %p218;
	@%p219 bra 	$L__BB0_148;
	st.global.f32 	[%rd12+228], %f451;
$L__BB0_148:
	ret;

}


// ===== COMPILED SASS (sm_100) =====

	.target	sm_100

	.elftype	@"ET_EXEC"


//--------------------- .note.nv.tkinfo           --------------------------
	.section	.note.nv.tkinfo,"",@"SHT_NOTE"
	.sectionflags	@"SHF_NOTE_NV_TKINFO"
	.tkinfo
        /*0018*/ 	.word	0x00000002
        /*0030*/ 	.string	""
        /*0030*/ 	.string	"ptxas"
        /*0030*/ 	.string	"Cuda compilation tools, release 13.0, V13.0.88"
        /*0030*/ 	.string	"Build cuda_13.0.r13.0/compiler.36424714_0"
        /*0030*/ 	.string	"-arch sm_100 -m 64 "



//--------------------- .note.nv.cuinfo           --------------------------
	.section	.note.nv.cuinfo,"",@"SHT_NOTE"
	.sectionflags	@"SHF_NOTE_NV_CUINFO"
        /*0018*/ 	.short	0x0002
        /*001a*/ 	.short	0x0064
        /*001c*/ 	.short	0x0082
	.zero		2


//--------------------- .nv.info                  --------------------------
	.section	.nv.info,"",@"SHT_CUDA_INFO"
	.align	4


	//----- nvinfo : EIATTR_REGCOUNT
	.align		4
        /*0000*/ 	.byte	0x04, 0x2f
        /*0002*/ 	.short	(.L_1 - .L_0)
	.align		4
.L_0:
        /*0004*/ 	.word	index@(_ZN8pygpukit3ops7tf32_v220sgemm_tf32_v2_kernelEPKfS3_Pfiii)
        /*0008*/ 	.word	0x00000080


	//----- nvinfo : EIATTR_FRAME_SIZE
	.align		4
.L_1:
        /*000c*/ 	.byte	0x04, 0x11
        /*000e*/ 	.short	(.L_3 - .L_2)
	.align		4
.L_2:
        /*0010*/ 	.word	index@(_ZN8pygpukit3ops7tf32_v220sgemm_tf32_v2_kernelEPKfS3_Pfiii)
        /*0014*/ 	.word	0x00000000


	//----- nvinfo : EIATTR_MIN_STACK_SIZE
	.align		4
.L_3:
        /*0018*/ 	.byte	0x04, 0x12
        /*001a*/ 	.short	(.L_5 - .L_4)
	.align		4
.L_4:
        /*001c*/ 	.word	index@(_ZN8pygpukit3ops7tf32_v220sgemm_tf32_v2_kernelEPKfS3_Pfiii)
        /*0020*/ 	.word	0x00000000
.L_5:


//--------------------- .nv.compat                --------------------------
	.section	.nv.compat,"",@"SHT_CUDA_COMPAT_INFO"
	.align	4
        /*0000*/ 	.byte	0x02, 0x09, 0x00, 0x00, 0x02, 0x02, 0x01, 0x00, 0x02, 0x05, 0x05, 0x00, 0x03, 0x07, 0x01, 0x01
        /*0010*/ 	.byte	0x02, 0x03, 0x00, 0x00, 0x02, 0x06, 0x01, 0x00, 0x04, 0x0b, 0x08, 0x00, 0x09, 0x00, 0x00, 0x00
        /*0020*/ 	.byte	0x00, 0x00, 0x00, 0x00


//--------------------- .nv.info._ZN8pygpukit3ops7tf32_v220sgemm_tf32_v2_kernelEPKfS3_Pfiii --------------------------
	.section	.nv.info._ZN8pygpukit3ops7tf32_v220sgemm_tf32_v2_kernelEPKfS3_Pfiii,"",@"SHT_CUDA_INFO"
	.sectionflags	@""
	.align	4


	//----- nvinfo : EIATTR_CUDA_API_VERSION
	.align		4
        /*0000*/ 	.byte	0x04, 0x37
        /*0002*/ 	.short	(.L_7 - .L_6)
.L_6:
        /*0004*/ 	.word	0x00000082


	//----- nvinfo : EIATTR_KPARAM_INFO
	.align		4
.L_7:
        /*0008*/ 	.byte	0x04, 0x17
        /*000a*/ 	.short	(.L_9 - .L_8)
.L_8:
        /*000c*/ 	.word	0x00000000
        /*0010*/ 	.short	0x0005
        /*0012*/ 	.short	0x0020
        /*0014*/ 	.byte	0x00, 0xf0, 0x11, 0x00


	//----- nvinfo : EIATTR_KPARAM_INFO
	.align		4
.L_9:
        /*0018*/ 	.byte	0x04, 0x17
        /*001a*/ 	.short	(.L_11 - .L_10)
.L_10:
        /*001c*/ 	.word	0x00000000
        /*0020*/ 	.short	0x0004
        /*0022*/ 	.short	0x001c
        /*0024*/ 	.byte	0x00, 0xf0, 0x11, 0x00


	//----- nvinfo : EIATTR_KPARAM_INFO
	.align		4
.L_11:
        /*0028*/ 	.byte	0x04, 0x17
        /*002a*/ 	.short	(.L_13 - .L_12)
.L_12:
        /*002c*/ 	.word	0x00000000
        /*0030*/ 	.short	0x0003
        /*0032*/ 	.short	0x0018
        /*0034*/ 	.byte	0x00, 0xf0, 0x11, 0x00


	//----- nvinfo : EIATTR_KPARAM_INFO
	.align		4
.L_13:
        /*0038*/ 	.byte	0x04, 0x17
        /*003a*/ 	.short	(.L_15 - .L_14)
.L_14:
        /*003c*/ 	.word	0x00000000
        /*0040*/ 	.short	0x0002
        /*0042*/ 	.short	0x0010
        /*0044*/ 	.byte	0x00, 0xf5, 0x21, 0x00


	//----- nvinfo : EIATTR_KPARAM_INFO
	.align		4
.L_15:
        /*0048*/ 	.byte	0x04, 0x17
        /*004a*/ 	.short	(.L_17 - .L_16)
.L_16:
        /*004c*/ 	.word	0x00000000
        /*0050*/ 	.short	0x0001
        /*0052*/ 	.short	0x0008
        /*0054*/ 	.byte	0x00, 0xf5, 0x21, 0x00


	//----- nvinfo : EIATTR_KPARAM_INFO
	.align		4
.L_17:
        /*0058*/ 	.byte	0x04, 0x17
        /*005a*/ 	.short	(.L_19 - .L_18)
.L_18:
        /*005c*/ 	.word	0x00000000
        /*0060*/ 	.short	0x0000
        /*0062*/ 	.short	0x0000
        /*0064*/ 	.byte	0x00, 0xf5, 0x21, 0x00


	//----- nvinfo : EIATTR_SPARSE_MMA_MASK
	.align		4
.L_19:
        /*0068*/ 	.byte	0x03, 0x50
        /*006a*/ 	.short	0x0000


	//----- nvinfo : EIATTR_MAXREG_COUNT
	.align		4
        /*006c*/ 	.byte	0x03, 0x1b
        /*006e*/ 	.short	0x0080


	//----- nvinfo : EIATTR_NUM_BARRIERS
	.align		4
        /*0070*/ 	.byte	0x02, 0x4c
        /*0072*/ 	.byte	0x01
	.zero		1


	//----- nvinfo : EIATTR_MERCURY_ISA_VERSION
	.align		4
        /*0074*/ 	.byte	0x03, 0x5f
        /*0076*/ 	.short	0x0101


	//----- nvinfo : EIATTR_VRC_CTA_INIT_COUNT
	.align		4
        /*0078*/ 	.byte	0x02, 0x4a
	.zero		1
	.zero		1


	//----- nvinfo : EIATTR_EXIT_INSTR_OFFSETS
	.align		4
        /*007c*/ 	.byte	0x04, 0x1c
        /*007e*/ 	.short	(.L_21 - .L_20)


	//   ....[0]....
.L_20:
        /*0080*/ 	.word	0x00002900


	//   ....[1]....
        /*0084*/ 	.word	0x00002920


	//----- nvinfo : EIATTR_MAX_THREADS
	.align		4
.L_21:
        /*0088*/ 	.byte	0x04, 0x05
        /*008a*/ 	.short	(.L_23 - .L_22)
.L_22:
        /*008c*/ 	.word	0x00000100
        /*0090*/ 	.word	0x00000001
        /*0094*/ 	.word	0x00000001


	//----- nvinfo : EIATTR_CBANK_PARAM_SIZE
	.align		4
.L_23:
        /*0098*/ 	.byte	0x03, 0x19
        /*009a*/ 	.short	0x0024


	//----- nvinfo : EIATTR_PARAM_CBANK
	.align		4
        /*009c*/ 	.byte	0x04, 0x0a
        /*009e*/ 	.short	(.L_25 - .L_24)
	.align		4
.L_24:
        /*00a0*/ 	.word	index@(.nv.constant0._ZN8pygpukit3ops7tf32_v220sgemm_tf32_v2_kernelEPKfS3_Pfiii)
        /*00a4*/ 	.short	0x0380
        /*00a6*/ 	.short	0x0024


	//----- nvinfo : EIATTR_SW_WAR
	.align		4
.L_25:
        /*00a8*/ 	.byte	0x04, 0x36
        /*00aa*/ 	.short	(.L_27 - .L_26)
.L_26:
        /*00ac*/ 	.word	0x00000008
.L_27:


//--------------------- .nv.callgraph             --------------------------
	.section	.nv.callgraph,"",@"SHT_CUDA_CALLGRAPH"
	.align	4
	.sectionentsize	8
	.align		4
        /*0000*/ 	.word	0x00000000
	.align		4
        /*0004*/ 	.word	0xffffffff
	.align		4
        /*0008*/ 	.word	0x00000000
	.align		4
        /*000c*/ 	.word	0xfffffffe
	.align		4
        /*0010*/ 	.word	0x00000000
	.align		4
        /*0014*/ 	.word	0xfffffffd
	.align		4
        /*0018*/ 	.word	0x00000000
	.align		4
        /*001c*/ 	.word	0xfffffffc


//--------------------- .text._ZN8pygpukit3ops7tf32_v220sgemm_tf32_v2_kernelEPKfS3_Pfiii --------------------------
	.section	.text._ZN8pygpukit3ops7tf32_v220sgemm_tf32_v2_kernelEPKfS3_Pfiii,"ax",@progbits
	.align	128
        .global         _ZN8pygpukit3ops7tf32_v220sgemm_tf32_v2_kernelEPKfS3_Pfiii
        .type           _ZN8pygpukit3ops7tf32_v220sgemm_tf32_v2_kernelEPKfS3_Pfiii,@function
        .size           _ZN8pygpukit3ops7tf32_v220sgemm_tf32_v2_kernelEPKfS3_Pfiii,(.L_x_5 - _ZN8pygpukit3ops7tf32_v220sgemm_tf32_v2_kernelEPKfS3_Pfiii)
        .other          _ZN8pygpukit3ops7tf32_v220sgemm_tf32_v2_kernelEPKfS3_Pfiii,@"STO_CUDA_ENTRY STV_DEFAULT"
_ZN8pygpukit3ops7tf32_v220sgemm_tf32_v2_kernelEPKfS3_Pfiii:
.text._ZN8pygpukit3ops7tf32_v220sgemm_tf32_v2_kernelEPKfS3_Pfiii:
[----:B------:R-:W-:Y:S01]  /*0000*/  LDC R1, c[0x0][0x37c] ;  /* 0x0000df00ff017b82 */ /* 0x000fe20000000800 */
[----:B------:R-:W1:Y:S07]  /*0010*/  S2R R120, SR_TID.X ;  /* 0x0000000000787919 */ /* 0x000e6e0000002100 */
[----:B------:R-:W2:Y:S01]  /*0020*/  S2UR UR5, SR_CTAID.X ;  /* 0x00000000000579c3 */ /* 0x000ea20000002500 */
[----:B------:R-:W3:Y:S01]  /*0030*/  LDCU UR6, c[0x0][0x39c] ;  /* 0x00007380ff0677ac */ /* 0x000ee20008000800 */
[----:B------:R-:W-:Y:S01]  /*0040*/  MOV R119, 0x400 ;  /* 0x0000040000777802 */ /* 0x000fe20000000f00 */
[----:B------:R-:W4:Y:S01]  /*0050*/  S2R R5, SR_CgaCtaId ;  /* 0x0000000000057919 */ /* 0x000f220000008800 */
[----:B------:R-:W-:Y:S01]  /*0060*/  CS2R R26, SRZ ;  /* 0x00000000001a7805 */ /* 0x000fe2000001ff00 */
[----:B------:R-:W5:Y:S01]  /*0070*/  LDCU UR10, c[0x0][0x3a0] ;  /* 0x00007400ff0a77ac */ /* 0x000f620008000800 */
[----:B------:R-:W-:Y:S01]  /*0080*/  CS2R R24, SRZ ;  /* 0x0000000000187805 */ /* 0x000fe2000001ff00 */
[----:B------:R-:W4:Y:S01]  /*0090*/  S2R R6, SR_SWINHI ;  /* 0x0000000000067919 */ /* 0x000f220000002f00 */
[----:B------:R-:W1:Y:S01]  /*00a0*/  S2UR UR4, SR_CTAID.Y ;  /* 0x00000000000479c3 */ /* 0x000e620000002600 */
[----:B------:R-:W4:Y:S01]  /*00b0*/  LDCU UR11, c[0x0][0x398] ;  /* 0x00007300ff0b77ac */ /* 0x000f220008000800 */
[----:B------:R-:W-:Y:S01]  /*00c0*/  VIADD R102, R119, 0x5000 ;  /* 0x0000500077667836 */ /* 0x000fe20000000000 */
[----:B------:R-:W-:-:S02]  /*00d0*/  CS2R R66, SRZ ;  /* 0x0000000000427805 */ /* 0x000fc4000001ff00 */
[----:B------:R-:W-:Y:S01]  /*00e0*/  CS2R R64, SRZ ;  /* 0x0000000000407805 */ /* 0x000fe2000001ff00 */
[----:B------:R-:W4:Y:S01]  /*00f0*/  LDCU.64 UR8, c[0x0][0x358] ;  /* 0x00006b00ff0877ac */ /* 0x000f220008000a00 */
[----:B------:R-:W-:Y:S02]  /*0100*/  CS2R R62, SRZ ;  /* 0x00000000003e7805 */ /* 0x000fe4000001ff00 */
[----:B------:R-:W-:Y:S02]  /*0110*/  CS2R R60, SRZ ;  /* 0x00000000003c7805 */ /* 0x000fe4000001ff00 */
[----:B------:R-:W-:Y:S02]  /*0120*/  CS2R R58, SRZ ;  /* 0x00000000003a7805 */ /* 0x000fe4000001ff00 */
[----:B------:R-:W-:Y:S02]  /*0130*/  CS2R R56, SRZ ;  /* 0x0000000000387805 */ /* 0x000fe4000001ff00 */
[----:B------:R-:W-:Y:S01]  /*0140*/  CS2R R54, SRZ ;  /* 0x0000000000367805 */ /* 0x000fe2000001ff00 */
[----:B---3--:R-:W-:Y:S01]  /*0150*/  IMAD.U32 R0, RZ, RZ, UR6 ;  /* 0x00000006ff007e24 */ /* 0x008fe2000f8e00ff */
[----:B------:R-:W-:-:S02]  /*0160*/  CS2R R52, SRZ ;  /* 0x0000000000347805 */ /* 0x000fc4000001ff00 */
[----:B------:R-:W-:Y:S02]  /*0170*/  CS2R R50, SRZ ;  /* 0x0000000000327805 */ /* 0x000fe4000001ff00 */
[----:B------:R-:W-:Y:S01]  /*0180*/  CS2R R48, SRZ ;  /* 0x0000000000307805 */ /* 0x000fe2000001ff00 */
[----:B-----5:R-:W-:Y:S01]  /*0190*/  UISETP.GE.AND UP0, UPT, UR10, 0x10, UPT ;  /* 0x000000100a00788c */ /* 0x020fe2000bf06270 */
[----:B------:R-:W-:Y:S01]  /*01a0*/  CS2R R46, SRZ ;  /* 0x00000000002e7805 */ /* 0x000fe2000001ff00 */
[----:B--2---:R-:W-:Y:S01]  /*01b0*/  USHF.L.U32 UR5, UR5, 0x7, URZ ;  /* 0x0000000705057899 */ /* 0x004fe200080006ff */
[----:B------:R-:W-:Y:S01]  /*01c0*/  CS2R R44, SRZ ;  /* 0x00000000002c7805 */ /* 0x000fe2000001ff00 */
[----:B------:R-:W-:Y:S01]  /*01d0*/  USHF.R.S32.HI UR6, URZ, 0x1f, UR10 ;  /* 0x0000001fff067899 */ /* 0x000fe2000801140a */
[----:B------:R-:W-:Y:S02]  /*01e0*/  CS2R R42, SRZ ;  /* 0x00000000002a7805 */ /* 0x000fe4000001ff00 */
[----:B------:R-:W-:-:S02]  /*01f0*/  CS2R R40, SRZ ;  /* 0x0000000000287805 */ /* 0x000fc4000001ff00 */
[----:B------:R-:W-:Y:S01]  /*0200*/  CS2R R30, SRZ ;  /* 0x00000000001e7805 */ /* 0x000fe2000001ff00 */
[C---:B-1----:R-:W-:Y:S01]  /*0210*/  IMAD.SHL.U32 R116, R120.reuse, 0x4, RZ ;  /* 0x0000000478747824 */ /* 0x042fe200078e00ff */
[----:B------:R-:W-:Y:S01]  /*0220*/  USHF.L.U32 UR4, UR4, 0x7, URZ ;  /* 0x0000000704047899 */ /* 0x000fe200080006ff */
[--C-:B------:R-:W-:Y:S01]  /*0230*/  SHF.R.U32.HI R115, RZ, 0x2, R120.reuse ;  /* 0x00000002ff737819 */ /* 0x100fe20000011678 */
[C---:B------:R-:W-:Y:S01]  /*0240*/  IMAD.SHL.U32 R2, R120.reuse, 0x10, RZ ;  /* 0x0000001078027824 */ /* 0x040fe200078e00ff */
[----:B------:R-:W-:Y:S01]  /*0250*/  SHF.R.U32.HI R123, RZ, 0x5, R120 ;  /* 0x00000005ff7b7819 */ /* 0x000fe20000011678 */
[----:B------:R-:W-:Y:S01]  /*0260*/  IMAD.SHL.U32 R4, R120, 0x10, RZ ;  /* 0x0000001078047824 */ /* 0x000fe200078e00ff */
[----:B------:R-:W-:Y:S01]  /*0270*/  LOP3.LUT R92, R116, 0x7c, RZ, 0xc0, !PT ;  /* 0x0000007c745c7812 */ /* 0x000fe200078ec0ff */
[----:B------:R-:W-:Y:S01]  /*0280*/  IMAD.SHL.U32 R20, R120, 0x2, RZ ;  /* 0x0000000278147824 */ /* 0x000fe200078e00ff */
[----:B------:R-:W-:Y:S01]  /*0290*/  LOP3.LUT R116, R116, 0xc, RZ, 0xc0, !PT ;  /* 0x0000000c74747812 */ /* 0x000fe200078ec0ff */
[----:B------:R-:W-:Y:S01]  /*02a0*/  VIADD R16, R123, 0x8 ;  /* 0x000000087b107836 */ /* 0x000fe20000000000 */
[----:B------:R-:W-:Y:S01]  /*02b0*/  LOP3.LUT R113, R115, UR4, RZ, 0xfc, !PT ;  /* 0x0000000473717c12 */ /* 0x000fe2000f8efcff */
[----:B------:R-:W-:Y:S01]  /*02c0*/  VIADD R93, R92, UR5 ;  /* 0x000000055c5d7c36 */ /* 0x000fe20008000000 */
[----:B------:R-:W-:-:S02]  /*02d0*/  ISETP.GE.AND P1, PT, R116, UR10, PT ;  /* 0x0000000a74007c0c */ /* 0x000fc4000bf26270 */
[----:B------:R-:W-:Y:S02]  /*02e0*/  CS2R R70, SRZ ;  /* 0x0000000000467805 */ /* 0x000fe4000001ff00 */
[----:B----4-:R-:W-:Y:S01]  /*02f0*/  LEA R119, R5, R119, 0x18 ;  /* 0x0000007705777211 */ /* 0x010fe200078ec0ff */
[----:B------:R-:W-:Y:S01]  /*0300*/  VIADD R118, R113, 0x40 ;  /* 0x0000004071767836 */ /* 0x000fe20000000000 */
[----:B------:R-:W-:Y:S02]  /*0310*/  ISETP.GE.AND P0, PT, R93, R0, PT ;  /* 0x000000005d00720c */ /* 0x000fe40003f06270 */
[----:B------:R-:W-:Y:S02]  /*0320*/  CS2R R68, SRZ ;  /* 0x0000000000447805 */ /* 0x000fe4000001ff00 */
[----:B------:R-:W-:Y:S02]  /*0330*/  ISETP.GE.OR P2, PT, R113, UR11, P1 ;  /* 0x0000000b71007c0c */ /* 0x000fe40008f46670 */
[----:B------:R-:W-:-:S02]  /*0340*/  CS2R R74, SRZ ;  /* 0x00000000004a7805 */ /* 0x000fc4000001ff00 */
[----:B------:R-:W-:Y:S02]  /*0350*/  ISETP.GE.OR P4, PT, R123, UR10, P0 ;  /* 0x0000000a7b007c0c */ /* 0x000fe40008786670 */
[----:B------:R-:W-:Y:S02]  /*0360*/  CS2R R72, SRZ ;  /* 0x0000000000487805 */ /* 0x000fe4000001ff00 */
[----:B------:R-:W-:Y:S02]  /*0370*/  LOP3.LUT R99, R2, 0x30, RZ, 0xc0, !PT ;  /* 0x0000003002637812 */ /* 0x000fe400078ec0ff */
[----:B------:R-:W-:Y:S02]  /*0380*/  CS2R R78, SRZ ;  /* 0x00000000004e7805 */ /* 0x000fe4000001ff00 */
[----:B------:R-:W-:Y:S02]  /*0390*/  MOV R2, R119 ;  /* 0x0000007700027202 */ /* 0x000fe40000000f00 */
[----:B------:R-:W-:-:S02]  /*03a0*/  MOV R3, R6 ;  /* 0x0000000600037202 */ /* 0x000fc40000000f00 */
[----:B------:R-:W-:Y:S02]  /*03b0*/  CS2R R76, SRZ ;  /* 0x00000000004c7805 */ /* 0x000fe4000001ff00 */
[----:B------:R-:W-:Y:S01]  /*03c0*/  ISETP.GE.OR P1, PT, R118, UR11, P1 ;  /* 0x0000000b76007c0c */ /* 0x000fe20008f26670 */
[----:B------:R-:W-:Y:S01]  /*03d0*/  ULEA.HI UR6, UR6, UR10, URZ, 0x4 ;  /* 0x0000000a06067291 */ /* 0x000fe2000f8f20ff */
[----:B------:R-:W-:Y:S02]  /*03e0*/  LEA R102, R5, R102, 0x18 ;  /* 0x0000006605667211 */ /* 0x000fe400078ec0ff */
[----:B------:R-:W-:Y:S02]  /*03f0*/  ISETP.GE.OR P3, PT, R16, UR10, P0 ;  /* 0x0000000a10007c0c */ /* 0x000fe40008766670 */
[----:B------:R-:W-:Y:S01]  /*0400*/  IADD3 R98, P5, PT, R2, R99, RZ ;  /* 0x0000006302627210 */ /* 0x000fe20007fbe0ff */
[----:B------:R-:W1:Y:S01]  /*0410*/  @!P4 LDC.64 R10, c[0x0][0x388] ;  /* 0x0000e200ff0acb82 */ /* 0x000e620000000a00 */
[----:B------:R-:W-:-:S02]  /*0420*/  LOP3.LUT R95, R4, 0x1f0, RZ, 0xc0, !PT ;  /* 0x000001f0045f7812 */ /* 0x000fc400078ec0ff */
[----:B------:R-:W-:Y:S02]  /*0430*/  MOV R4, R102 ;  /* 0x0000006600047202 */ /* 0x000fe40000000f00 */
[----:B------:R-:W-:Y:S01]  /*0440*/  MOV R5, R6 ;  /* 0x0000000600057202 */ /* 0x000fe20000000f00 */
[----:B------:R-:W-:Y:S01]  /*0450*/  IMAD.X R99, RZ, RZ, R3, P5 ;  /* 0x000000ffff637224 */ /* 0x000fe200028e0603 */
[----:B------:R-:W-:Y:S01]  /*0460*/  SHF.R.U32.HI R112, RZ, 0x1, R120 ;  /* 0x00000001ff707819 */ /* 0x000fe20000011678 */
[----:B------:R-:W-:Y:S01]  /*0470*/  @!P1 IMAD R17, R118, UR10, R116 ;  /* 0x0000000a76119c24 */ /* 0x000fe2000f8e0274 */
[----:B------:R-:W-:Y:S01]  /*0480*/  IADD3 R94, P5, PT, R4, R95, RZ ;  /* 0x0000005f045e7210 */ /* 0x000fe20007fbe0ff */
[----:B------:R-:W2:Y:S01]  /*0490*/  @!P2 LDC.64 R6, c[0x0][0x380] ;  /* 0x0000e000ff06ab82 */ /* 0x000ea20000000a00 */
[----:B------:R-:W-:Y:S02]  /*04a0*/  LOP3.LUT R112, R112, 0x60, RZ, 0xc0, !PT ;  /* 0x0000006070707812 */ /* 0x000fe400078ec0ff */
[----:B------:R-:W-:Y:S01]  /*04b0*/  LOP3.LUT R117, R20, 0x40, RZ, 0xc0, !PT ;  /* 0x0000004014757812 */ /* 0x000fe200078ec0ff */
[----:B------:R-:W-:Y:S01]  /*04c0*/  IMAD.X R95, RZ, RZ, R5, P5 ;  /* 0x000000ffff5f7224 */ /* 0x000fe200028e0605 */
[C---:B------:R-:W-:Y:S01]  /*04d0*/  LOP3.LUT R103, R115.reuse, 0x7, RZ, 0xc0, !PT ;  /* 0x0000000773677812 */ /* 0x040fe200078ec0ff */
[----:B------:R-:W-:-:S02]  /*04e0*/  IMAD.WIDE.U32 R4, R115, 0x50, R98 ;  /* 0x0000005073047825 */ /* 0x000fc400078e0062 */
[----:B------:R-:W3:Y:S02]  /*04f0*/  @!P1 LDC.64 R12, c[0x0][0x380] ;  /* 0x0000e000ff0c9b82 */ /* 0x000ee40000000a00 */
[----:B------:R-:W-:Y:S01]  /*0500*/  IMAD.WIDE.U32 R18, R123, 0x210, R94 ;  /* 0x000002107b127825 */ /* 0x000fe200078e005e */
[----:B------:R-:W-:Y:S02]  /*0510*/  @!P1 IADD3 R2, P5, PT, R4, 0x1400, RZ ;  /* 0x0000140004029810 */ /* 0x000fe40007fbe0ff */
[----:B------:R-:W-:Y:S02]  /*0520*/  @!P2 MOV R21, R4 ;  /* 0x000000040015a202 */ /* 0x000fe40000000f00 */
[----:B------:R-:W-:Y:S01]  /*0530*/  @!P3 IADD3 R8, P6, PT, R18, 0x1080, RZ ;  /* 0x000010801208b810 */ /* 0x000fe20007fde0ff */
[----:B------:R-:W4:Y:S01]  /*0540*/  @!P3 LDC.64 R14, c[0x0][0x388] ;  /* 0x0000e200ff0ebb82 */ /* 0x000f220000000a00 */
[----:B------:R-:W-:Y:S01]  /*0550*/  @!P1 IMAD.X R3, RZ, RZ, R5, P5 ;  /* 0x000000ffff039224 */ /* 0x000fe200028e0605 */
[----:B------:R-:W-:Y:S01]  /*0560*/  @!P4 MOV R29, R18 ;  /* 0x00000012001dc202 */ /* 0x000fe20000000f00 */
[----:B------:R-:W-:-:S02]  /*0570*/  @!P2 IMAD R5, R113, UR10, R116 ;  /* 0x0000000a7105ac24 */ /* 0x000fc4000f8e0274 */
[----:B------:R-:W-:Y:S01]  /*0580*/  @!P3 IMAD.X R9, RZ, RZ, R19, P6 ;  /* 0x000000ffff09b224 */ /* 0x000fe200030e0613 */
[----:B------:R-:W-:Y:S01]  /*0590*/  @!P1 MOV R23, R2 ;  /* 0x0000000200179202 */ /* 0x000fe20000000f00 */
[----:B------:R-:W-:Y:S02]  /*05a0*/  @!P4 IMAD R19, R123, R0, R93 ;  /* 0x000000007b13c224 */ /* 0x000fe400078e025d */
[----:B--2---:R-:W-:-:S04]  /*05b0*/  @!P2 IMAD.WIDE.U32 R2, R5, 0x4, R6 ;  /* 0x000000040502a825 */ /* 0x004fc800078e0006 */
[----:B-1----:R-:W-:Y:S01]  /*05c0*/  @!P4 IMAD.WIDE R6, R19, 0x4, R10 ;  /* 0x000000041306c825 */ /* 0x002fe200078e020a */
[----:B------:R-:W-:Y:S01]  /*05d0*/  @!PT LDS RZ, [RZ] ;  /* 0x00000000fffff984 */ /* 0x000fe20000000800 */
[----:B------:R-:W-:Y:S01]  /*05e0*/  @!PT LDS RZ, [RZ] ;  /* 0x00000000fffff984 */ /* 0x000fe20000000800 */
[----:B------:R-:W-:Y:S01]  /*05f0*/  @!PT LDS RZ, [RZ] ;  /* 0x00000000fffff984 */ /* 0x000fe20000000800 */
[----:B------:R-:W-:Y:S01]  /*0600*/  @!P2 LDGSTS.E.BYPASS.128 [R21], desc[UR8][R2.64] ;  /* 0x000000000215afae */ /* 0x000fe2000b981808 */
[----:B------:R-:W-:Y:S02]  /*0610*/  CS2R R18, SRZ ;  /* 0x0000000000127805 */ /* 0x000fe4000001ff00 */
[----:B------:R-:W-:Y:S02]  /*0620*/  @!P3 IMAD R11, R16, R0, R93 ;  /* 0x00000000100bb224 */ /* 0x000fe400078e025d */
[----:B---3--:R-:W-:Y:S01]  /*0630*/  @!P1 IMAD.WIDE.U32 R4, R17, 0x4, R12 ;  /* 0x0000000411049825 */ /* 0x008fe200078e000c */
[----:B------:R-:W-:Y:S02]  /*0640*/  @!P3 MOV R13, R8 ;  /* 0x00000008000db202 */ /* 0x000fe40000000f00 */
[----:B------:R-:W-:Y:S01]  /*0650*/  CS2R R16, SRZ ;  /* 0x0000000000107805 */ /* 0x000fe2000001ff00 */
[----:B----4-:R-:W-:Y:S01]  /*0660*/  @!P3 IMAD.WIDE R8, R11, 0x4, R14 ;  /* 0x000000040b08b825 */ /* 0x010fe200078e020e */
[----:B------:R1:W-:Y:S01]  /*0670*/  @!P1 LDGSTS.E.BYPASS.128 [R23], desc[UR8][R4.64] ;  /* 0x0000000004179fae */ /* 0x0003e2000b981808 */
[----:B------:R-:W-:-:S02]  /*0680*/  CS2R R10, SRZ ;  /* 0x00000000000a7805 */ /* 0x000fc4000001ff00 */
[----:B------:R-:W-:Y:S01]  /*0690*/  CS2R R14, SRZ ;  /* 0x00000000000e7805 */ /* 0x000fe2000001ff00 */
[----:B------:R2:W-:Y:S04]  /*06a0*/  @!P4 LDGSTS.E.BYPASS.128 [R29], desc[UR8][R6.64] ;  /* 0x00000000061dcfae */ /* 0x0005e8000b981808 */
[----:B------:R3:W-:Y:S04]  /*06b0*/  @!P3 LDGSTS.E.BYPASS.128 [R13], desc[UR8][R8.64] ;  /* 0x00000000080dbfae */ /* 0x0007e8000b981808 */
[----:B------:R-:W0:Y:S01]  /*06c0*/  LDGDEPBAR ;  /* 0x00000000000079af */ /* 0x000e220000000000 */
[----:B-1----:R-:W-:-:S02]  /*06d0*/  CS2R R4, SRZ ;  /* 0x0000000000047805 */ /* 0x002fc4000001ff00 */
[----:B--2---:R-:W-:Y:S02]  /*06e0*/  CS2R R28, SRZ ;  /* 0x00000000001c7805 */ /* 0x004fe4000001ff00 */
[----:B------:R-:W-:Y:S02]  /*06f0*/  CS2R R6, SRZ ;  /* 0x0000000000067805 */ /* 0x000fe4000001ff00 */
[----:B---3--:R-:W-:Y:S02]  /*0700*/  CS2R R8, SRZ ;  /* 0x0000000000087805 */ /* 0x008fe4000001ff00 */
[----:B------:R-:W-:Y:S01]  /*0710*/  CS2R R12, SRZ ;  /* 0x00000000000c7805 */ /* 0x000fe2000001ff00 */
[----:B------:R-:W-:-:S04]  /*0720*/  DEPBAR.LE SB0, 0x0 ;  /* 0x000080000000791a */ /* 0x000fc80000000000 */
[----:B------:R-:W-:Y:S06]  /*0730*/  BAR.SYNC.DEFER_BLOCKING 0x0 ;  /* 0x0000000000007b1d */ /* 0x000fec0000010000 */
[----:B------:R-:W-:Y:S05]  /*0740*/  BRA.U !UP0, `(.L_x_0) ;  /* 0x0000001108a47547 */ /* 0x000fea000b800000 */
[----:B------:R-:W-:Y:S01]  /*0750*/  USHF.R.S32.HI UR7, URZ, 0x4, UR6 ;  /* 0x00000004ff077899 */ /* 0x000fe20008011406 */
[C---:B------:R-:W-:Y:S01]  /*0760*/  VIADD R5, R123.reuse, 0x18 ;  /* 0x000000187b057836 */ /* 0x040fe20000000000 */
[----:B------:R-:W-:Y:S01]  /*0770*/  LOP3.LUT R120, R120, 0x3, RZ, 0xc0, !PT ;  /* 0x0000000378787812 */ /* 0x000fe200078ec0ff */
[----:B------:R-:W-:Y:S01]  /*0780*/  VIADD R3, R123, 0x10 ;  /* 0x000000107b037836 */ /* 0x000fe20000000000 */
[----:B------:R-:W-:Y:S01]  /*0790*/  UISETP.GT.AND UP0, UPT, UR7, 0x1, UPT ;  /* 0x000000010700788c */ /* 0x000fe2000bf04270 */
[--C-:B------:R-:W-:Y:S02]  /*07a0*/  IMAD.IADD R125, R112, 0x1, R103.reuse ;  /* 0x00000001707d7824 */ /* 0x100fe400078e0267 */
[-C--:B------:R-:W-:Y:S02]  /*07b0*/  IMAD R7, R5, R0.reuse, UR5 ;  /* 0x0000000505077e24 */ /* 0x080fe4000f8e0200 */
[----:B------:R-:W-:Y:S02]  /*07c0*/  IMAD R9, R3, R0, UR5 ;  /* 0x0000000503097e24 */ /* 0x000fe4000f8e0200 */
[----:B------:R-:W-:-:S02]  /*07d0*/  IMAD.IADD R124, R117, 0x1, R103 ;  /* 0x00000001757c7824 */ /* 0x000fc400078e0267 */
[----:B------:R-:W-:Y:S02]  /*07e0*/  IMAD R11, R120, 0x210, R102 ;  /* 0x00000210780b7824 */ /* 0x000fe400078e0266 */
[----:B------:R-:W-:Y:S02]  /*07f0*/  IMAD R13, R125, 0x50, R119 ;  /* 0x000000507d0d7824 */ /* 0x000fe400078e0277 */
[C---:B------:R-:W-:Y:S02]  /*0800*/  IMAD.IADD R114, R92.reuse, 0x1, R7 ;  /* 0x000000015c727824 */ /* 0x040fe400078e0207 */
[----:B------:R-:W-:Y:S02]  /*0810*/  IMAD.IADD R92, R92, 0x1, R9 ;  /* 0x000000015c5c7824 */ /* 0x000fe400078e0209 */
[----:B------:R-:W-:Y:S02]  /*0820*/  IMAD R121, R118, UR10, R116 ;  /* 0x0000000a76797c24 */ /* 0x000fe4000f8e0274 */
[----:B------:R-:W-:-:S02]  /*0830*/  IMAD R34, R124, 0x4, R11 ;  /* 0x000000047c227824 */ /* 0x000fc400078e020b */
[----:B------:R-:W-:Y:S02]  /*0840*/  IMAD R42, R120, 0x4, R13 ;  /* 0x00000004782a7824 */ /* 0x000fe400078e020d */
[----:B------:R-:W-:Y:S01]  /*0850*/  IMAD R122, R113, UR10, R116 ;  /* 0x0000000a717a7c24 */ /* 0x000fe2000f8e0274 */
[----:B------:R-:W-:Y:S06]  /*0860*/  BRA.U !UP0, `(.L_x_1) ;  /* 0x0000000108947547 */ /* 0x000fec000b800000 */
[----:B------:R-:W-:Y:S01]  /*0870*/  VIADD R2, R116, 0x10 ;  /* 0x0000001074027836 */ /* 0x000fe20000000000 */
[----:B------:R-:W-:Y:S02]  /*0880*/  ISETP.GE.OR P3, PT, R3, UR10, P0 ;  /* 0x0000000a03007c0c */ /* 0x000fe40008766670 */
[----:B------:R-:W-:Y:S02]  /*0890*/  ISETP.GE.OR P0, PT, R5, UR10, P0 ;  /* 0x0000000a05007c0c */ /* 0x000fe40008706670 */
[----:B------:R-:W-:Y:S02]  /*08a0*/  ISETP.GE.AND P1, PT, R2, UR10, PT ;  /* 0x0000000a02007c0c */ /* 0x000fe4000bf26270 */
[----:B------:R-:W-:Y:S02]  /*08b0*/  IADD3 R2, P4, PT, R98, 0x2800, RZ ;  /* 0x0000280062027810 */ /* 0x000fe40007f9e0ff */
[----:B------:R-:W-:Y:S02]  /*08c0*/  ISETP.GE.OR P2, PT, R113, UR11, P1 ;  /* 0x0000000b71007c0c */ /* 0x000fe40008f46670 */
[----:B------:R-:W-:Y:S01]  /*08d0*/  ISETP.GE.OR P1, PT, R118, UR11, P1 ;  /* 0x0000000b76007c0c */ /* 0x000fe20008f26670 */
[----:B------:R-:W-:Y:S01]  /*08e0*/  IMAD.X R3, RZ, RZ, R99, P4 ;  /* 0x000000ffff037224 */ /* 0x000fe200020e0663 */
[----:B------:R-:W-:Y:S01]  /*08f0*/  IADD3 R4, P5, PT, R94, 0x2100, RZ ;  /* 0x000021005e047810 */ /* 0x000fe20007fbe0ff */
[----:B------:R-:W1:Y:S01]  /*0900*/  @!P3 LDC.64 R14, c[0x0][0x388] ;  /* 0x0000e200ff0ebb82 */ /* 0x000e620000000a00 */
[----:B------:R-:W-:-:S04]  /*0910*/  IMAD.WIDE.U32 R2, R115, 0x50, R2 ;  /* 0x0000005073027825 */ /* 0x000fc800078e0002 */
[----:B------:R-:W-:-:S03]  /*0920*/  IMAD.X R5, RZ, RZ, R95, P5 ;  /* 0x000000ffff057224 */ /* 0x000fc600028e065f */
[----:B------:R-:W2:Y:S01]  /*0930*/  @!P2 LDC.64 R10, c[0x0][0x380] ;  /* 0x0000e000ff0aab82 */ /* 0x000ea20000000a00 */
[----:B------:R-:W-:Y:S01]  /*0940*/  @!P2 MOV R19, R2 ;  /* 0x000000020013a202 */ /* 0x000fe20000000f00 */
[----:B------:R-:W-:Y:S01]  /*0950*/  IMAD.WIDE.U32 R4, R123, 0x210, R4 ;  /* 0x000002107b047825 */ /* 0x000fe200078e0004 */
[----:B------:R-:W-:Y:S02]  /*0960*/  @!P1 IADD3 R6, P4, PT, R2, 0x1400, RZ ;  /* 0x0000140002069810 */ /* 0x000fe40007f9e0ff */
[----:B------:R-:W-:-:S03]  /*0970*/  @!P0 IADD3 R8, P5, PT, R4, 0x1080, RZ ;  /* 0x0000108004088810 */ /* 0x000fc60007fbe0ff */
[----:B------:R-:W3:Y:S01]  /*0980*/  @!P1 LDC.64 R12, c[0x0][0x380] ;  /* 0x0000e000ff0c9b82 */ /* 0x000ee20000000a00 */
[----:B------:R-:W-:Y:S01]  /*0990*/  @!P1 IMAD.X R7, RZ, RZ, R3, P4 ;  /* 0x000000ffff079224 */ /* 0x000fe200020e0603 */
[----:B------:R-:W-:Y:S01]  /*09a0*/  @!P3 MOV R23, R4 ;  /* 0x000000040017b202 */ /* 0x000fe20000000f00 */
[----:B------:R-:W-:Y:S02]  /*09b0*/  @!P2 VIADD R3, R122, 0x10 ;  /* 0x000000107a03a836 */ /* 0x000fe40000000000 */
[----:B------:R-:W-:Y:S01]  /*09c0*/  @!P0 IMAD.X R9, RZ, RZ, R5, P5 ;  /* 0x000000ffff098224 */ /* 0x000fe200028e0605 */
[----:B------:R-:W-:Y:S01]  /*09d0*/  @!P1 MOV R21, R6 ;  /* 0x0000000600159202 */ /* 0x000fe20000000f00 */
[----:B------:R-:W-:Y:S01]  /*09e0*/  @!P1 VIADD R5, R121, 0x10 ;  /* 0x0000001079059836 */ /* 0x000fe20000000000 */
[----:B------:R-:W4:Y:S01]  /*09f0*/  @!P0 LDC.64 R16, c[0x0][0x388] ;  /* 0x0000e200ff108b82 */ /* 0x000f220000000a00 */
[----:B-1----:R-:W-:Y:S01]  /*0a00*/  @!P3 IMAD.WIDE R6, R92, 0x4, R14 ;  /* 0x000000045c06b825 */ /* 0x002fe200078e020e */
[----:B------:R-:W-:-:S03]  /*0a10*/  @!P0 MOV R25, R8 ;  /* 0x0000000800198202 */ /* 0x000fc60000000f00 */
[----:B--2---:R-:W-:-:S05]  /*0a20*/  @!P2 IMAD.WIDE.U32 R2, R3, 0x4, R10 ;  /* 0x000000040302a825 */ /* 0x004fca00078e000a */
[----:B------:R-:W-:Y:S01]  /*0a30*/  @!PT LDS RZ, [RZ] ;  /* 0x00000000fffff984 */ /* 0x000fe20000000800 */
[----:B------:R-:W-:Y:S01]  /*0a40*/  @!PT LDS RZ, [RZ] ;  /* 0x00000000fffff984 */ /* 0x000fe20000000800 */
[----:B------:R-:W-:Y:S01]  /*0a50*/  @!PT LDS RZ, [RZ] ;  /* 0x00000000fffff984 */ /* 0x000fe20000000800 */
[----:B------:R1:W-:Y:S01]  /*0a60*/  @!P2 LDGSTS.E.BYPASS.128 [R19], desc[UR8][R2.64] ;  /* 0x000000000213afae */ /* 0x0003e2000b981808 */
[----:B---3--:R-:W-:-:S05]  /*0a70*/  @!P1 IMAD.WIDE.U32 R4, R5, 0x4, R12 ;  /* 0x0000000405049825 */ /* 0x008fca00078e000c */
[----:B------:R1:W-:Y:S01]  /*0a80*/  @!P1 LDGSTS.E.BYPASS.128 [R21], desc[UR8][R4.64] ;  /* 0x0000000004159fae */ /* 0x0003e2000b981808 */
[----:B----4-:R-:W-:-:S03]  /*0a90*/  @!P0 IMAD.WIDE R8, R114, 0x4, R16 ;  /* 0x0000000472088825 */ /* 0x010fc600078e0210 */
[----:B------:R1:W-:Y:S04]  /*0aa0*/  @!P3 LDGSTS.E.BYPASS.128 [R23], desc[UR8][R6.64] ;  /* 0x000000000617bfae */ /* 0x0003e8000b981808 */
[----:B------:R1:W-:Y:S02]  /*0ab0*/  @!P0 LDGSTS.E.BYPASS.128 [R25], desc[UR8][R8.64] ;  /* 0x0000000008198fae */ /* 0x0003e4000b981808 */
.L_x_1:
[----:B------:R-:W-:Y:S01]  /*0ac0*/  LDS R104, [R34] ;  /* 0x0000000022687984 */ /* 0x000fe20000000800 */
[----:B------:R-:W-:Y:S01]  /*0ad0*/  UIADD3 UR6, UPT, UPT, -UR7, 0x1, URZ ;  /* 0x0000000107067890 */ /* 0x000fe2000fffe1ff */
[----:B------:R-:W-:Y:S02]  /*0ae0*/  IMAD R114, R0, 0x10, R114 ;  /* 0x0000001000727824 */ /* 0x000fe400078e0272 */
[----:B------:R-:W-:Y:S01]  /*0af0*/  LDS R105, [R34+0x840] ;  /* 0x0008400022697984 */ /* 0x000fe20000000800 */
[----:B------:R-:W-:-:S03]  /*0b00*/  UISETP.NE.AND UP0, UPT, UR6, URZ, UPT ;  /* 0x000000ff0600728c */ /* 0x000fc6000bf05270 */
[----:B------:R-:W-:Y:S04]  /*0b10*/  LDS R111, [R42+0x290] ;  /* 0x000290002a6f7984 */ /* 0x000fe80000000800 */
[----:B------:R-:W-:Y:S04]  /*0b20*/  LDS R110, [R42+0x10] ;  /* 0x000010002a6e7984 */ /* 0x000fe80000000800 */
[----:B------:R-:W-:Y:S04]  /*0b30*/  LDS R109, [R42+0x280] ;  /* 0x000280002a6d7984 */ /* 0x000fe80000000800 */
[----:B------:R-:W1:Y:S04]  /*0b40*/  LDS R108, [R42] ;  /* 0x000000002a6c7984 */ /* 0x000e680000000800 */
[----:B------:R-:W-:Y:S04]  /*0b50*/  LDS R88, [R34+0x20] ;  /* 0x0000200022587984 */ /* 0x000fe80000000800 */
[----:B------:R-:W2:Y:S04]  /*0b60*/  LDS R89, [R34+0x860] ;  /* 0x0008600022597984 */ /* 0x000ea80000000800 */
[----:B------:R-:W-:Y:S04]  /*0b70*/  LDS R84, [R34+0x40] ;  /* 0x0000400022547984 */ /* 0x000fe80000000800 */
[----:B------:R-:W3:Y:S04]  /*0b80*/  LDS R85, [R34+0x880] ;  /* 0x0008800022557984 */ /* 0x000ee80000000800 */
[----:B------:R-:W-:Y:S04]  /*0b90*/  LDS R80, [R34+0x60] ;  /* 0x0000600022507984 */ /* 0x000fe80000000800 */
[----:B------:R-:W4:Y:S04]  /*0ba0*/  LDS R81, [R34+0x8a0] ;  /* 0x0008a00022517984 */ /* 0x000f280000000800 */
[----:B------:R-:W-:Y:S04]  /*0bb0*/  LDS R36, [R34+0x80] ;  /* 0x0000800022247984 */ /* 0x000fe80000000800 */
[----:B------:R-:W5:Y:S04]  /*0bc0*/  LDS R37, [R34+0x8c0] ;  /* 0x0008c00022257984 */ /* 0x000f680000000800 */
[----:B------:R-:W-:Y:S04]  /*0bd0*/  LDS R32, [R34+0xa0] ;  /* 0x0000a00022207984 */ /* 0x000fe80000000800 */
[----:B------:R-:W5:Y:S01]  /*0be0*/  LDS R33, [R34+0x8e0] ;  /* 0x0008e00022217984 */ /* 0x000f620000000800 */
[C---:B-1----:R-:W-:Y:S03]  /*0bf0*/  HMMA.1688.F32.TF32 R16, R108.reuse, R104, RZ ;  /* 0x000000686c10723c */ /* 0x042fe600000810ff */
[----:B------:R-:W-:Y:S04]  /*0c00*/  LDS R64, [R34+0xc0] ;  /* 0x0000c00022407984 */ /* 0x000fe80000000800 */
[----:B------:R-:W1:Y:S01]  /*0c10*/  LDS R65, [R34+0x900] ;  /* 0x0009000022417984 */ /* 0x000e620000000800 */
[C---:B--2---:R-:W-:Y:S03]  /*0c20*/  HMMA.1688.F32.TF32 R12, R108.reuse, R88, RZ ;  /* 0x000000586c0c723c */ /* 0x044fe600000810ff */
[----:B------:R-:W-:Y:S04]  /*0c30*/  LDS R23, [R42+0x790] ;  /* 0x000790002a177984 */ /* 0x000fe80000000800 */
[----:B------:R-:W-:Y:S01]  /*0c40*/  LDS R22, [R42+0x510] ;  /* 0x000510002a167984 */ /* 0x000fe20000000800 */
[C---:B---3--:R-:W-:Y:S03]  /*0c50*/  HMMA.1688.F32.TF32 R8, R108.reuse, R84, RZ ;  /* 0x000000546c08723c */ /* 0x048fe600000810ff */
[----:B------:R-:W-:Y:S04]  /*0c60*/  LDS R21, [R42+0x780] ;  /* 0x000780002a157984 */ /* 0x000fe80000000800 */
[----:B------:R-:W2:Y:S01]  /*0c70*/  LDS R20, [R42+0x500] ;  /* 0x000500002a147984 */ /* 0x000ea20000000800 */
[C---:B----4-:R-:W-:Y:S03]  /*0c80*/  HMMA.1688.F32.TF32 R4, R108.reuse, R80, RZ ;  /* 0x000000506c04723c */ /* 0x050fe600000810ff */
[----:B------:R-:W-:Y:S04]  /*0c90*/  LDS R2, [R34+0xe0] ;  /* 0x0000e00022027984 */ /* 0x000fe80000000800 */
[----:B------:R-:W3:Y:S01]  /*0ca0*/  LDS R3, [R34+0x920] ;  /* 0x0009200022037984 */ /* 0x000ee20000000800 */
[C---:B-----5:R-:W-:Y:S03]  /*0cb0*/  HMMA.1688.F32.TF32 R76, R108.reuse, R36, RZ ;  /* 0x000000246c4c723c */ /* 0x060fe600000810ff */
[----:B------:R-:W-:Y:S04]  /*0cc0*/  LDS R40, [R34+0x1080] ;  /* 0x0010800022287984 */ /* 0x000fe80000000800 */
[----:B------:R-:W-:Y:S01]  /*0cd0*/  LDS R41, [R34+0x18c0] ;  /* 0x0018c00022297984 */ /* 0x000fe20000000800 */
[C---:B------:R-:W-:Y:S03]  /*0ce0*/  HMMA.1688.F32.TF32 R72, R108.reuse, R32, RZ ;  /* 0x000000206c48723c */ /* 0x040fe600000810ff */
[----:B------:R-:W-:Y:S04]  /*0cf0*/  LDS R44, [R34+0x10a0] ;  /* 0x0010a000222c7984 */ /* 0x000fe80000000800 */
[----:B------:R-:W-:Y:S01]  /*0d00*/  LDS R45, [R34+0x18e0] ;  /* 0x0018e000222d7984 */ /* 0x000fe20000000800 */
[----:B-1----:R-:W-:Y:S03]  /*0d10*/  HMMA.1688.F32.TF32 R68, R108, R64, RZ ;  /* 0x000000406c44723c */ /* 0x002fe600000810ff */
[----:B------:R-:W-:Y:S04]  /*0d20*/  LDS R48, [R34+0x10c0] ;  /* 0x0010c00022307984 */ /* 0x000fe80000000800 */
[----:B------:R-:W-:Y:S04]  /*0d30*/  LDS R49, [R34+0x1900] ;  /* 0x0019000022317984 */ /* 0x000fe80000000800 */
[----:B------:R-:W-:Y:S04]  /*0d40*/  LDS R52, [R34+0x10e0] ;  /* 0x0010e00022347984 */ /* 0x000fe80000000800 */
[----:B------:R-:W-:Y:S01]  /*0d50*/  LDS R53, [R34+0x1920] ;  /* 0x0019200022357984 */ /* 0x000fe20000000800 */
[C---:B--2---:R-:W-:Y:S03]  /*0d60*/  HMMA.1688.F32.TF32 R104, R20.reuse, R104, RZ ;  /* 0x000000681468723c */ /* 0x044fe600000810ff */
[----:B------:R-:W-:Y:S04]  /*0d70*/  LDS R31, [R42+0x2b0] ;  /* 0x0002b0002a1f7984 */ /* 0x000fe80000000800 */
[----:B------:R-:W-:Y:S01]  /*0d80*/  LDS R30, [R42+0x30] ;  /* 0x000030002a1e7984 */ /* 0x000fe20000000800 */
[C---:B------:R-:W-:Y:S03]  /*0d90*/  HMMA.1688.F32.TF32 R88, R20.reuse, R88, RZ ;  /* 0x000000581458723c */ /* 0x040fe600000810ff */
[----:B------:R-:W-:Y:S04]  /*0da0*/  LDS R29, [R42+0x2a0] ;  /* 0x0002a0002a1d7984 */ /* 0x000fe80000000800 */
[----:B------:R-:W1:Y:S01]  /*0db0*/  LDS R28, [R42+0x20] ;  /* 0x000020002a1c7984 */ /* 0x000e620000000800 */
[C---:B------:R-:W-:Y:S03]  /*0dc0*/  HMMA.1688.F32.TF32 R84, R20.reuse, R84, RZ ;  /* 0x000000541454723c */ /* 0x040fe600000810ff */
[----:B------:R-:W-:Y:S04]  /*0dd0*/  LDS R56, [R34+0x1100] ;  /* 0x0011000022387984 */ /* 0x000fe80000000800 */
[----:B------:R-:W2:Y:S01]  /*0de0*/  LDS R57, [R34+0x1940] ;  /* 0x0019400022397984 */ /* 0x000ea20000000800 */
[C---:B------:R-:W-:Y:S03]  /*0df0*/  HMMA.1688.F32.TF32 R80, R20.reuse, R80, RZ ;  /* 0x000000501450723c */ /* 0x040fe600000810ff */
[----:B------:R-:W-:Y:S04]  /*0e00*/  LDS R60, [R34+0x1120] ;  /* 0x00112000223c7984 */ /* 0x000fe80000000800 */
[----:B------:R-:W4:Y:S01]  /*0e10*/  LDS R61, [R34+0x1960] ;  /* 0x00196000223d7984 */ /* 0x000f220000000800 */
[C---:B------:R-:W-:Y:S03]  /*0e20*/  HMMA.1688.F32.TF32 R36, R20.reuse, R36, RZ ;  /* 0x000000241424723c */ /* 0x040fe600000810ff */
[----:B------:R-:W-:Y:S04]  /*0e30*/  LDS R96, [R34+0x1140] ;  /* 0x0011400022607984 */ /* 0x000fe80000000800 */
[----:B------:R-:W5:Y:S01]  /*0e40*/  LDS R97, [R34+0x1980] ;  /* 0x0019800022617984 */ /* 0x000f620000000800 */
[----:B------:R-:W-:Y:S03]  /*0e50*/  HMMA.1688.F32.TF32 R64, R20, R64, RZ ;  /* 0x000000401440723c */ /* 0x000fe600000810ff */
[----:B------:R-:W-:Y:S04]  /*0e60*/  LDS R27, [R42+0x7b0] ;  /* 0x0007b0002a1b7984 */ /* 0x000fe80000000800 */
[----:B------:R-:W-:Y:S01]  /*0e70*/  LDS R26, [R42+0x530] ;  /* 0x000530002a1a7984 */ /* 0x000fe20000000800 */
[----:B---3--:R-:W-:Y:S03]  /*0e80*/  HMMA.1688.F32.TF32 R108, R108, R2, RZ ;  /* 0x000000026c6c723c */ /* 0x008fe600000810ff */
[----:B------:R-:W-:Y:S04]  /*0e90*/  LDS R25, [R42+0x7a0] ;  /* 0x0007a0002a197984 */ /* 0x000fe80000000800 */
[----:B------:R-:W3:Y:S01]  /*0ea0*/  LDS R24, [R42+0x520] ;  /* 0x000520002a187984 */ /* 0x000ee20000000800 */
[C---:B-1----:R-:W-:Y:S03]  /*0eb0*/  HMMA.1688.F32.TF32 R16, R28.reuse, R40, R16 ;  /* 0x000000281c10723c */ /* 0x042fe60000081010 */
[----:B------:R-:W-:Y:S04]  /*0ec0*/  LDS R100, [R34+0x1160] ;  /* 0x0011600022647984 */ /* 0x000fe80000000800 */
[----:B------:R1:W3:Y:S01]  /*0ed0*/  LDS R101, [R34+0x19a0] ;  /* 0x0019a00022657984 */ /* 0x0002e20000000800 */
[----:B------:R-:W-:Y:S03]  /*0ee0*/  HMMA.1688.F32.TF32 R12, R28, R44, R12 ;  /* 0x0000002c1c0c723c */ /* 0x000fe6000008100c */
[----:B------:R-:W0:Y:S05]  /*0ef0*/  LDGDEPBAR ;  /* 0x00000000000079af */ /* 0x000e2a0000000000 */
[C---:B-1----:R-:W-:Y:S08]  /*0f00*/  HMMA.1688.F32.TF32 R32, R20.reuse, R32, RZ ;  /* 0x000000201420723c */ /* 0x042ff000000810ff */
[----:B------:R-:W-:Y:S08]  /*0f10*/  HMMA.1688.F32.TF32 R20, R20, R2, RZ ;  /* 0x000000021414723c */ /* 0x000ff000000810ff */
[----:B------:R-:W-:Y:S01]  /*0f20*/  HMMA.1688.F32.TF32 R8, R28, R48, R8 ;  /* 0x000000301c08723c */ /* 0x000fe20000081008 */
[----:B------:R-:W-:-:S07]  /*0f30*/  DEPBAR.LE SB0, 0x0 ;  /* 0x000080000000791a */ /* 0x000fce0000000000 */
[C---:B------:R-:W-:Y:S08]  /*0f40*/  HMMA.1688.F32.TF32 R4, R28.reuse, R52, R4 ;  /* 0x000000341c04723c */ /* 0x040ff00000081004 */
[C---:B--2---:R-:W-:Y:S08]  /*0f50*/  HMMA.1688.F32.TF32 R76, R28.reuse, R56, R76 ;  /* 0x000000381c4c723c */ /* 0x044ff0000008104c */
[C---:B----4-:R-:W-:Y:S08]  /*0f60*/  HMMA.1688.F32.TF32 R72, R28.reuse, R60, R72 ;  /* 0x0000003c1c48723c */ /* 0x050ff00000081048 */
[----:B-----5:R-:W-:Y:S08]  /*0f70*/  HMMA.1688.F32.TF32 R68, R28, R96, R68 ;  /* 0x000000601c44723c */ /* 0x020ff00000081044 */
[C---:B---3--:R-:W-:Y:S08]  /*0f80*/  HMMA.1688.F32.TF32 R40, R24.reuse, R40, R104 ;  /* 0x000000281828723c */ /* 0x048ff00000081068 */
[----:B------:R-:W-:Y:S01]  /*0f90*/  HMMA.1688.F32.TF32 R44, R24, R44, R88 ;  /* 0x0000002c182c723c */ /* 0x000fe20000081058 */
[----:B------:R-:W-:-:S02]  /*0fa0*/  IMAD.MOV.U32 R88, RZ, RZ, 0x1 ;  /* 0x00000001ff587424 */ /* 0x000fc400078e00ff */
[----:B------:R-:W-:-:S05]  /*0fb0*/  IMAD R89, R0, 0x10, R92 ;  /* 0x0000001000597824 */ /* 0x000fca00078e025c */
[C---:B------:R-:W-:Y:S08]  /*0fc0*/  HMMA.1688.F32.TF32 R48, R24.reuse, R48, R84 ;  /* 0x000000301830723c */ /* 0x040ff00000081054 */
[C---:B------:R-:W-:Y:S08]  /*0fd0*/  HMMA.1688.F32.TF32 R52, R24.reuse, R52, R80 ;  /* 0x000000341834723c */ /* 0x040ff00000081050 */
[C---:B------:R-:W-:Y:S08]  /*0fe0*/  HMMA.1688.F32.TF32 R56, R24.reuse, R56, R36 ;  /* 0x000000381838723c */ /* 0x040ff00000081024 */
[C---:B------:R-:W-:Y:S08]  /*0ff0*/  HMMA.1688.F32.TF32 R60, R24.reuse, R60, R32 ;  /* 0x0000003c183c723c */ /* 0x040ff00000081020 */
[----:B------:R-:W-:Y:S08]  /*1000*/  HMMA.1688.F32.TF32 R64, R24, R96, R64 ;  /* 0x000000601840723c */ /* 0x000ff00000081040 */
[-C--:B------:R-:W-:Y:S08]  /*1010*/  HMMA.1688.F32.TF32 R28, R28, R100.reuse, R108 ;  /* 0x000000641c1c723c */ /* 0x080ff0000008106c */
[----:B------:R-:W-:Y:S01]  /*1020*/  HMMA.1688.F32.TF32 R24, R24, R100, R20 ;  /* 0x000000641818723c */ /* 0x000fe20000081014 */
[----:B------:R-:W-:Y:S06]  /*1030*/  BAR.SYNC.DEFER_BLOCKING 0x0 ;  /* 0x0000000000007b1d */ /* 0x000fec0000010000 */
[----:B------:R-:W-:-:S13]  /*1040*/  BRA.U !UP0, `(.L_x_0) ;  /* 0x0000000908647547 */ /* 0x000fda000b800000 */
[----:B------:R-:W-:Y:S01]  /*1050*/  VIADD R87, R121, 0x10 ;  /* 0x0000001079577836 */ /* 0x000fe20000000000 */
[----:B------:R-:W1:Y:S01]  /*1060*/  LDCU UR11, c[0x0][0x398] ;  /* 0x00007300ff0b77ac */ /* 0x000e620008000800 */
[----:B------:R-:W-:Y:S02]  /*1070*/  VIADD R86, R122, 0x10 ;  /* 0x000000107a567836 */ /* 0x000fe40000000000 */
[----:B------:R-:W-:Y:S01]  /*1080*/  VIADD R83, R116, 0x10 ;  /* 0x0000001074537836 */ /* 0x000fe20000000000 */
[----:B------:R-:W2:Y:S01]  /*1090*/  LDCU UR12, c[0x0][0x39c] ;  /* 0x00007380ff0c77ac */ /* 0x000ea20008000800 */
[----:B------:R-:W-:Y:S02]  /*10a0*/  IMAD.MOV.U32 R92, RZ, RZ, R114 ;  /* 0x000000ffff5c7224 */ /* 0x000fe400078e0072 */
[----:B------:R-:W-:Y:S01]  /*10b0*/  VIADD R82, R123, 0x20 ;  /* 0x000000207b527836 */ /* 0x000fe20000000000 */
[----:B------:R-:W3:Y:S06]  /*10c0*/  LDCU UR10, c[0x0][0x3a0] ;  /* 0x00007400ff0a77ac */ /* 0x000eec0008000800 */
.L_x_3:
[C---:B------:R-:W-:Y:S01]  /*10d0*/  LOP3.LUT R20, R88.reuse, 0x1, RZ, 0xc0, !PT ;  /* 0x0000000158147812 */ /* 0x040fe200078ec0ff */
[----:B------:R-:W-:-:S04]  /*10e0*/  VIADD R88, R88, 0x1 ;  /* 0x0000000158587836 */ /* 0x000fc80000000000 */
[----:B------:R-:W-:Y:S01]  /*10f0*/  IMAD R3, R20, 0x2100, R102 ;  /* 0x0000210014037824 */ /* 0x000fe200078e0266 */
[----:B------:R-:W-:Y:S01]  /*1100*/  ISETP.GE.AND P0, PT, R88, UR7, PT ;  /* 0x0000000758007c0c */ /* 0x000fe2000bf06270 */
[----:B------:R-:W-:Y:S02]  /*1110*/  IMAD R0, R20, 0x2800, R119 ;  /* 0x0000280014007824 */ /* 0x000fe400078e0277 */
[----:B------:R-:W-:Y:S02]  /*1120*/  IMAD R3, R120, 0x210, R3 ;  /* 0x0000021078037824 */ /* 0x000fe400078e0203 */
[----:B------:R-:W-:Y:S02]  /*1130*/  IMAD R21, R125, 0x50, R0 ;  /* 0x000000507d157824 */ /* 0x000fe400078e0200 */
[----:B------:R-:W-:Y:S02]  /*1140*/  IMAD R0, R124, 0x4, R3 ;  /* 0x000000047c007824 */ /* 0x000fe400078e0203 */
[----:B------:R-:W-:-:S04]  /*1150*/  IMAD R2, R120, 0x4, R21 ;  /* 0x0000000478027824 */ /* 0x000fc800078e0215 */
[----:B------:R-:W-:Y:S05]  /*1160*/  @P0 BRA `(.L_x_2) ;  /* 0x0000000000a80947 */ /* 0x000fea0003800000 */
[----:B------:R-:W-:Y:S01]  /*1170*/  VIADD R3, R83, 0x10 ;  /* 0x0000001053037836 */ /* 0x000fe20000000000 */
[----:B--2---:R-:W-:Y:S01]  /*1180*/  ISETP.GE.AND P0, PT, R93, UR12, PT ;  /* 0x0000000c5d007c0c */ /* 0x004fe2000bf06270 */
[----:B------:R-:W-:Y:S02]  /*1190*/  IMAD.MOV.U32 R38, RZ, RZ, R94 ;  /* 0x000000ffff267224 */ /* 0x000fe400078e005e */
[----:B------:R-:W-:Y:S01]  /*11a0*/  IMAD.MOV.U32 R39, RZ, RZ, R95 ;  /* 0x000000ffff277224 */ /* 0x000fe200078e005f */
[----:B---3--:R-:W-:Y:S01]  /*11b0*/  ISETP.GE.AND P1, PT, R3, UR10, PT ;  /* 0x0000000a03007c0c */ /* 0x008fe2000bf26270 */
[C---:B------:R-:W-:Y:S01]  /*11c0*/  VIADD R3, R82.reuse, 0x8 ;  /* 0x0000000852037836 */ /* 0x040fe20000000000 */
[----:B------:R-:W-:Y:S01]  /*11d0*/  ISETP.GE.OR P3, PT, R82, UR10, P0 ;  /* 0x0000000a52007c0c */ /* 0x000fe20008766670 */
[----:B------:R-:W-:Y:S01]  /*11e0*/  IMAD.MOV.U32 R36, RZ, RZ, R98 ;  /* 0x000000ffff247224 */ /* 0x000fe200078e0062 */
[----:B-1----:R-:W-:Y:S01]  /*11f0*/  ISETP.GE.OR P2, PT, R113, UR11, P1 ;  /* 0x0000000b71007c0c */ /* 0x002fe20008f46670 */
[----:B------:R-:W-:Y:S01]  /*1200*/  IMAD.MOV.U32 R37, RZ, RZ, R99 ;  /* 0x000000ffff257224 */ /* 0x000fe200078e0063 */
[----:B------:R-:W-:-:S02]  /*1210*/  ISETP.GE.OR P1, PT, R118, UR11, P1 ;  /* 0x0000000b76007c0c */ /* 0x000fc40008f26670 */
[----:B------:R-:W-:Y:S02]  /*1220*/  ISETP.GE.OR P0, PT, R3, UR10, P0 ;  /* 0x0000000a03007c0c */ /* 0x000fe40008706670 */
[----:B------:R-:W-:-:S05]  /*1230*/  LOP3.LUT R3, R20, 0x1, RZ, 0x3c, !PT ;  /* 0x0000000114037812 */ /* 0x000fca00078e3cff */
[----:B------:R-:W1:Y:S01]  /*1240*/  @!P3 LDC.64 R32, c[0x0][0x388] ;  /* 0x0000e200ff20bb82 */ /* 0x000e620000000a00 */
[----:B------:R-:W-:-:S04]  /*1250*/  IMAD.WIDE.U32 R38, R3, 0x2100, R38 ;  /* 0x0000210003267825 */ /* 0x000fc800078e0026 */
[----:B------:R-:W-:-:S03]  /*1260*/  IMAD.WIDE.U32 R36, R3, 0x2800, R36 ;  /* 0x0000280003247825 */ /* 0x000fc600078e0024 */
[----:B------:R-:W2:Y:S01]  /*1270*/  @!P2 LDC.64 R20, c[0x0][0x380] ;  /* 0x0000e000ff14ab82 */ /* 0x000ea20000000a00 */
[----:B------:R-:W-:-:S04]  /*1280*/  IMAD.WIDE.U32 R38, R123, 0x210, R38 ;  /* 0x000002107b267825 */ /* 0x000fc800078e0026 */
[----:B------:R-:W-:Y:S01]  /*1290*/  IMAD.WIDE.U32 R36, R115, 0x50, R36 ;  /* 0x0000005073247825 */ /* 0x000fe200078e0024 */
[----:B------:R-:W-:Y:S02]  /*12a0*/  @!P0 IADD3 R84, P5, PT, R38, 0x1080, RZ ;  /* 0x0000108026548810 */ /* 0x000fe40007fbe0ff */
[----:B------:R-:W3:Y:S01]  /*12b0*/  @!P1 LDC.64 R22, c[0x0][0x380] ;  /* 0x0000e000ff169b82 */ /* 0x000ee20000000a00 */
[----:B------:R-:W-:Y:S02]  /*12c0*/  @!P3 MOV R3, R38 ;  /* 0x000000260003b202 */ /* 0x000fe40000000f00 */
[----:B------:R-:W-:Y:S01]  /*12d0*/  @!P1 IADD3 R80, P4, PT, R36, 0x1400, RZ ;  /* 0x0000140024509810 */ /* 0x000fe20007f9e0ff */
[----:B------:R-:W-:Y:S01]  /*12e0*/  @!P0 IMAD.X R85, RZ, RZ, R39, P5 ;  /* 0x000000ffff558224 */ /* 0x000fe200028e0627 */
[----:B------:R-:W-:Y:S01]  /*12f0*/  @!P2 MOV R91, R36 ;  /* 0x00000024005ba202 */ /* 0x000fe20000000f00 */
[----:B------:R-:W-:Y:S02]  /*1300*/  @!P2 VIADD R39, R86, 0x10 ;  /* 0x000000105627a836 */ /* 0x000fe40000000000 */
[----:B------:R-:W4:Y:S01]  /*1310*/  @!P0 LDC.64 R34, c[0x0][0x388] ;  /* 0x0000e200ff228b82 */ /* 0x000f220000000a00 */
[----:B------:R-:W-:Y:S01]  /*1320*/  @!P1 IMAD.X R81, RZ, RZ, R37, P4 ;  /* 0x000000ffff519224 */ /* 0x000fe200020e0625 */
[----:B------:R-:W-:Y:S01]  /*1330*/  @!P0 MOV R85, R84 ;  /* 0x0000005400558202 */ /* 0x000fe20000000f00 */
[----:B------:R-:W-:-:S02]  /*1340*/  @!P1 VIADD R37, R87, 0x10 ;  /* 0x0000001057259836 */ /* 0x000fc40000000000 */
        /* <DEDUP_REMOVED lines=12> */
.L_x_2:
[----:B------:R-:W-:Y:S01]  /*1410*/  LDS R104, [R0] ;  /* 0x0000000000687984 */ /* 0x000fe20000000800 */
[----:B------:R-:W-:Y:S01]  /*1420*/  UIADD3 UR6, UPT, UPT, UR6, 0x1, URZ ;  /* 0x0000000106067890 */ /* 0x000fe2000fffe0ff */
[----:B------:R-:W-:Y:S02]  /*1430*/  VIADD R82, R82, 0x10 ;  /* 0x0000001052527836 */ /* 0x000fe40000000000 */
[----:B------:R-:W-:Y:S01]  /*1440*/  LDS R105, [R0+0x840] ;  /* 0x0008400000697984 */ /* 0x000fe20000000800 */
[----:B------:R-:W-:Y:S01]  /*1450*/  UISETP.NE.AND UP0, UPT, UR6, URZ, UPT ;  /* 0x000000ff0600728c */ /* 0x000fe2000bf05270 */
[----:B------:R-:W-:Y:S02]  /*1460*/  VIADD R87, R87, 0x10 ;  /* 0x0000001057577836 */ /* 0x000fe40000000000 */
[----:B------:R-:W-:Y:S01]  /*1470*/  LDS R100, [R0+0x20] ;  /* 0x0000200000647984 */ /* 0x000fe20000000800 */
[----:B------:R-:W-:Y:S02]  /*1480*/  VIADD R86, R86, 0x10 ;  /* 0x0000001056567836 */ /* 0x000fe40000000000 */
[----:B------:R-:W-:Y:S01]  /*1490*/  VIADD R83, R83, 0x10 ;  /* 0x0000001053537836 */ /* 0x000fe20000000000 */
[----:B-----5:R-:W-:Y:S04]  /*14a0*/  LDS R35, [R2+0x290] ;  /* 0x0002900002237984 */ /* 0x020fe80000000800 */
[----:B------:R-:W-:Y:S04]  /*14b0*/  LDS R34, [R2+0x10] ;  /* 0x0000100002227984 */ /* 0x000fe80000000800 */
[----:B------:R-:W-:Y:S04]  /*14c0*/  LDS R33, [R2+0x280] ;  /* 0x0002800002217984 */ /* 0x000fe80000000800 */
[----:B------:R-:W4:Y:S04]  /*14d0*/  LDS R32, [R2] ;  /* 0x0000000002207984 */ /* 0x000f280000000800 */
[----:B------:R-:W-:Y:S04]  /*14e0*/  LDS R23, [R2+0x790] ;  /* 0x0007900002177984 */ /* 0x000fe80000000800 */
[----:B------:R-:W-:Y:S04]  /*14f0*/  LDS R22, [R2+0x510] ;  /* 0x0005100002167984 */ /* 0x000fe80000000800 */
[----:B------:R-:W-:Y:S04]  /*1500*/  LDS R21, [R2+0x780] ;  /* 0x0007800002157984 */ /* 0x000fe80000000800 */
[----:B------:R-:W5:Y:S04]  /*1510*/  LDS R20, [R2+0x500] ;  /* 0x0005000002147984 */ /* 0x000f680000000800 */
[----:B------:R-:W1:Y:S04]  /*1520*/  LDS R101, [R0+0x860] ;  /* 0x0008600000657984 */ /* 0x000e680000000800 */
[----:B------:R-:W-:Y:S04]  /*1530*/  LDS R96, [R0+0x40] ;  /* 0x0000400000607984 */ /* 0x000fe80000000800 */
[----:B------:R-:W2:Y:S04]  /*1540*/  LDS R97, [R0+0x880] ;  /* 0x0008800000617984 */ /* 0x000ea80000000800 */
[----:B------:R-:W-:Y:S04]  /*1550*/  LDS R90, [R0+0x60] ;  /* 0x00006000005a7984 */ /* 0x000fe80000000800 */
[----:B------:R-:W3:Y:S04]  /*1560*/  LDS R91, [R0+0x8a0] ;  /* 0x0008a000005b7984 */ /* 0x000ee80000000800 */
[----:B------:R-:W-:Y:S01]  /*1570*/  LDS R84, [R0+0x80] ;  /* 0x0000800000547984 */ /* 0x000fe20000000800 */
[-C--:B----4-:R-:W-:Y:S03]  /*1580*/  HMMA.1688.F32.TF32 R16, R32, R104.reuse, R16 ;  /* 0x000000682010723c */ /* 0x090fe60000081010 */
[----:B------:R-:W4:Y:S04]  /*1590*/  LDS R85, [R0+0x8c0] ;  /* 0x0008c00000557984 */ /* 0x000f280000000800 */
[----:B------:R-:W-:Y:S04]  /*15a0*/  LDS R38, [R0+0xa0] ;  /* 0x0000a00000267984 */ /* 0x000fe80000000800 */
[----:B------:R-:W4:Y:S04]  /*15b0*/  LDS R39, [R0+0x8e0] ;  /* 0x0008e00000277984 */ /* 0x000f280000000800 */
[----:B------:R-:W-:Y:S01]  /*15c0*/  LDS R36, [R0+0xc0] ;  /* 0x0000c00000247984 */ /* 0x000fe20000000800 */
[----:B-----5:R-:W-:Y:S03]  /*15d0*/  HMMA.1688.F32.TF32 R40, R20, R104, R40 ;  /* 0x000000681428723c */ /* 0x020fe60000081028 */
[----:B------:R-:W5:Y:S04]  /*15e0*/  LDS R37, [R0+0x900] ;  /* 0x0009000000257984 */ /* 0x000f680000000800 */
[----:B------:R-:W-:Y:S01]  /*15f0*/  LDS R80, [R0+0xe0] ;  /* 0x0000e00000507984 */ /* 0x000fe20000000800 */
[C---:B-1----:R-:W-:Y:S03]  /*1600*/  HMMA.1688.F32.TF32 R12, R32.reuse, R100, R12 ;  /* 0x00000064200c723c */ /* 0x042fe6000008100c */
[----:B------:R-:W1:Y:S04]  /*1610*/  LDS R81, [R0+0x920] ;  /* 0x0009200000517984 */ /* 0x000e680000000800 */
[----:B------:R-:W-:Y:S01]  /*1620*/  LDS R3, [R0+0x1980] ;  /* 0x0019800000037984 */ /* 0x000fe20000000800 */
[C---:B--2---:R-:W-:Y:S03]  /*1630*/  HMMA.1688.F32.TF32 R8, R32.reuse, R96, R8 ;  /* 0x000000602008723c */ /* 0x044fe60000081008 */
[----:B------:R-:W0:Y:S05]  /*1640*/  LDGDEPBAR ;  /* 0x00000000000079af */ /* 0x000e2a0000000000 */
[C---:B---3--:R-:W-:Y:S08]  /*1650*/  HMMA.1688.F32.TF32 R4, R32.reuse, R90, R4 ;  /* 0x0000005a2004723c */ /* 0x048ff00000081004 */
[C---:B----4-:R-:W-:Y:S08]  /*1660*/  HMMA.1688.F32.TF32 R76, R32.reuse, R84, R76 ;  /* 0x00000054204c723c */ /* 0x050ff0000008104c */
[-C--:B------:R-:W-:Y:S08]  /*1670*/  HMMA.1688.F32.TF32 R72, R32, R38.reuse, R72 ;  /* 0x000000262048723c */ /* 0x080ff00000081048 */
[----:B------:R-:W-:Y:S01]  /*1680*/  HMMA.1688.F32.TF32 R60, R20, R38, R60 ;  /* 0x00000026143c723c */ /* 0x000fe2000008103c */
[----:B------:R-:W-:Y:S04]  /*1690*/  LDS R39, [R2+0x7b0] ;  /* 0x0007b00002277984 */ /* 0x000fe80000000800 */
[----:B------:R-:W-:Y:S03]  /*16a0*/  LDS R38, [R2+0x530] ;  /* 0x0005300002267984 */ /* 0x000fe60000000800 */
[-C--:B-----5:R-:W-:Y:S08]  /*16b0*/  HMMA.1688.F32.TF32 R68, R32, R36.reuse, R68 ;  /* 0x000000242044723c */ /* 0x0a0ff00000081044 */
[----:B------:R-:W-:Y:S01]  /*16c0*/  HMMA.1688.F32.TF32 R64, R20, R36, R64 ;  /* 0x000000241440723c */ /* 0x000fe20000081040 */
[----:B------:R-:W-:Y:S04]  /*16d0*/  LDS R37, [R2+0x7a0] ;  /* 0x0007a00002257984 */ /* 0x000fe80000000800 */
[----:B------:R-:W-:Y:S03]  /*16e0*/  LDS R36, [R2+0x520] ;  /* 0x0005200002247984 */ /* 0x000fe60000000800 */
[----:B-1----:R-:W-:Y:S01]  /*16f0*/  HMMA.1688.F32.TF32 R28, R32, R80, R28 ;  /* 0x00000050201c723c */ /* 0x002fe2000008101c */
[----:B------:R-:W-:Y:S04]  /*1700*/  LDS R35, [R2+0x2b0] ;  /* 0x0002b00002237984 */ /* 0x000fe80000000800 */
[----:B------:R-:W-:Y:S03]  /*1710*/  LDS R34, [R2+0x30] ;  /* 0x0000300002227984 */ /* 0x000fe60000000800 */
[C---:B------:R-:W-:Y:S01]  /*1720*/  HMMA.1688.F32.TF32 R44, R20.reuse, R100, R44 ;  /* 0x00000064142c723c */ /* 0x040fe2000008102c */
[----:B------:R-:W-:Y:S04]  /*1730*/  LDS R33, [R2+0x2a0] ;  /* 0x0002a00002217984 */ /* 0x000fe80000000800 */
[----:B------:R-:W-:Y:S03]  /*1740*/  LDS R32, [R2+0x20] ;  /* 0x0000200002207984 */ /* 0x000fe60000000800 */
[C---:B------:R-:W-:Y:S01]  /*1750*/  HMMA.1688.F32.TF32 R48, R20.reuse, R96, R48 ;  /* 0x000000601430723c */ /* 0x040fe20000081030 */
[----:B------:R-:W-:Y:S04]  /*1760*/  LDS R100, [R0+0x1080] ;  /* 0x0010800000647984 */ /* 0x000fe80000000800 */
[----:B------:R-:W1:Y:S03]  /*1770*/  LDS R101, [R0+0x18c0] ;  /* 0x0018c00000657984 */ /* 0x000e660000000800 */
[C---:B------:R-:W-:Y:S01]  /*1780*/  HMMA.1688.F32.TF32 R52, R20.reuse, R90, R52 ;  /* 0x0000005a1434723c */ /* 0x040fe20000081034 */
[----:B------:R-:W-:Y:S04]  /*1790*/  LDS R90, [R0+0x10a0] ;  /* 0x0010a000005a7984 */ /* 0x000fe80000000800 */
[----:B------:R-:W2:Y:S03]  /*17a0*/  LDS R91, [R0+0x18e0] ;  /* 0x0018e000005b7984 */ /* 0x000ea60000000800 */
[C---:B------:R-:W-:Y:S01]  /*17b0*/  HMMA.1688.F32.TF32 R56, R20.reuse, R84, R56 ;  /* 0x000000541438723c */ /* 0x040fe20000081038 */
[----:B------:R-:W-:Y:S04]  /*17c0*/  LDS R96, [R0+0x10c0] ;  /* 0x0010c00000607984 */ /* 0x000fe80000000800 */
[----:B------:R-:W3:Y:S03]  /*17d0*/  LDS R97, [R0+0x1900] ;  /* 0x0019000000617984 */ /* 0x000ee60000000800 */
[----:B------:R-:W-:Y:S01]  /*17e0*/  HMMA.1688.F32.TF32 R24, R20, R80, R24 ;  /* 0x000000501418723c */ /* 0x000fe20000081018 */
[----:B------:R-:W-:Y:S04]  /*17f0*/  LDS R84, [R0+0x10e0] ;  /* 0x0010e00000547984 */ /* 0x000fe80000000800 */
[----:B------:R-:W4:Y:S04]  /*1800*/  LDS R85, [R0+0x1920] ;  /* 0x0019200000557984 */ /* 0x000f280000000800 */
[----:B------:R-:W-:Y:S04]  /*1810*/  LDS R80, [R0+0x1100] ;  /* 0x0011000000507984 */ /* 0x000fe80000000800 */
[----:B------:R-:W5:Y:S04]  /*1820*/  LDS R81, [R0+0x1940] ;  /* 0x0019400000517984 */ /* 0x000f680000000800 */
[----:B------:R-:W-:Y:S04]  /*1830*/  LDS R22, [R0+0x1120] ;  /* 0x0011200000167984 */ /* 0x000fe80000000800 */
[----:B------:R-:W5:Y:S01]  /*1840*/  LDS R23, [R0+0x1960] ;  /* 0x0019600000177984 */ /* 0x000f620000000800 */
[-C--:B-1----:R-:W-:Y:S03]  /*1850*/  HMMA.1688.F32.TF32 R16, R32, R100.reuse, R16 ;  /* 0x000000642010723c */ /* 0x082fe60000081010 */
[----:B------:R-:W1:Y:S04]  /*1860*/  LDS R2, [R0+0x1140] ;  /* 0x0011400000027984 */ /* 0x000e680000000800 */
[----:B------:R-:W-:Y:S01]  /*1870*/  LDS R20, [R0+0x1160] ;  /* 0x0011600000147984 */ /* 0x000fe20000000800 */
[----:B------:R-:W-:Y:S03]  /*1880*/  HMMA.1688.F32.TF32 R40, R36, R100, R40 ;  /* 0x000000642428723c */ /* 0x000fe60000081028 */
[----:B------:R3:W1:Y:S01]  /*1890*/  LDS R21, [R0+0x19a0] ;  /* 0x0019a00000157984 */ /* 0x0006620000000800 */
[----:B------:R-:W-:-:S04]  /*18a0*/  DEPBAR.LE SB0, 0x0 ;  /* 0x000080000000791a */ /* 0x000fc80000000000 */
[-C--:B--2---:R-:W-:Y:S01]  /*18b0*/  HMMA.1688.F32.TF32 R12, R32, R90.reuse, R12 ;  /* 0x0000005a200c723c */ /* 0x084fe2000008100c */
[----:B---3--:R-:W2:Y:S07]  /*18c0*/  LDC R0, c[0x0][0x39c] ;  /* 0x0000e700ff007b82 */ /* 0x008eae0000000800 */
[----:B------:R-:W-:Y:S08]  /*18d0*/  HMMA.1688.F32.TF32 R44, R36, R90, R44 ;  /* 0x0000005a242c723c */ /* 0x000ff0000008102c */
[-C--:B------:R-:W-:Y:S08]  /*18e0*/  HMMA.1688.F32.TF32 R8, R32, R96.reuse, R8 ;  /* 0x000000602008723c */ /* 0x080ff00000081008 */
[----:B------:R-:W-:Y:S01]  /*18f0*/  HMMA.1688.F32.TF32 R48, R36, R96, R48 ;  /* 0x000000602430723c */ /* 0x000fe20000081030 */
[----:B--2---:R-:W-:-:S02]  /*1900*/  IMAD R92, R0, 0x10, R92 ;  /* 0x00000010005c7824 */ /* 0x004fc400078e025c */
[----:B------:R-:W-:-:S05]  /*1910*/  IMAD R89, R0, 0x10, R89 ;  /* 0x0000001000597824 */ /* 0x000fca00078e0259 */
[-C--:B----4-:R-:W-:Y:S08]  /*1920*/  HMMA.1688.F32.TF32 R4, R32, R84.reuse, R4 ;  /* 0x000000542004723c */ /* 0x090ff00000081004 */
[----:B------:R-:W-:Y:S08]  /*1930*/  HMMA.1688.F32.TF32 R52, R36, R84, R52 ;  /* 0x000000542434723c */ /* 0x000ff00000081034 */
[-C--:B-----5:R-:W-:Y:S08]  /*1940*/  HMMA.1688.F32.TF32 R76, R32, R80.reuse, R76 ;  /* 0x00000050204c723c */ /* 0x0a0ff0000008104c */
[----:B------:R-:W-:Y:S08]  /*1950*/  HMMA.1688.F32.TF32 R56, R36, R80, R56 ;  /* 0x000000502438723c */ /* 0x000ff00000081038 */
[-C--:B------:R-:W-:Y:S08]  /*1960*/  HMMA.1688.F32.TF32 R72, R32, R22.reuse, R72 ;  /* 0x000000162048723c */ /* 0x080ff00000081048 */
[----:B------:R-:W-:Y:S08]  /*1970*/  HMMA.1688.F32.TF32 R60, R36, R22, R60 ;  /* 0x00000016243c723c */ /* 0x000ff0000008103c */
[-C--:B-1----:R-:W-:Y:S08]  /*1980*/  HMMA.1688.F32.TF32 R68, R32, R2.reuse, R68 ;  /* 0x000000022044723c */ /* 0x082ff00000081044 */
[----:B------:R-:W-:Y:S08]  /*1990*/  HMMA.1688.F32.TF32 R64, R36, R2, R64 ;  /* 0x000000022440723c */ /* 0x000ff00000081040 */
[-C--:B------:R-:W-:Y:S08]  /*19a0*/  HMMA.1688.F32.TF32 R28, R32, R20.reuse, R28 ;  /* 0x00000014201c723c */ /* 0x080ff0000008101c */
[----:B------:R-:W-:Y:S01]  /*19b0*/  HMMA.1688.F32.TF32 R24, R36, R20, R24 ;  /* 0x000000142418723c */ /* 0x000fe20000081018 */
[----:B------:R-:W-:Y:S06]  /*19c0*/  BAR.SYNC.DEFER_BLOCKING 0x0 ;  /* 0x0000000000007b1d */ /* 0x000fec0000010000 */
[----:B------:R-:W-:-:S13]  /*19d0*/  BRA.U UP0, `(.L_x_3) ;  /* 0xfffffff500bc7547 */ /* 0x000fda000b83ffff */
.L_x_0:
[----:B------:R-:W1:Y:S01]  /*19e0*/  S2R R2, SR_TID.X ;  /* 0x0000000000027919 */ /* 0x000e620000002100 */
[----:B------:R-:W2:Y:S01]  /*19f0*/  LDCU UR6, c[0x0][0x398] ;  /* 0x00007300ff0677ac */ /* 0x000ea20008000800 */
[----:B------:R-:W-:Y:S02]  /*1a00*/  IADD3 R103, PT, PT, R103, UR4, R112 ;  /* 0x0000000467677c10 */ /* 0x000fe4000fffe070 */
[----:B------:R-:W-:-:S03]  /*1a10*/  LOP3.LUT R38, R38, 0xfffffff7, RZ, 0xc0, !PT ;  /* 0xfffffff726267812 */ /* 0x000fc600078ec0ff */
[C---:B------:R-:W-:Y:S02]  /*1a20*/  VIADD R80, R103.reuse, 0x8 ;  /* 0x0000000867507836 */ /* 0x040fe40000000000 */
[----:B------:R-:W-:-:S04]  /*1a30*/  IMAD R34, R103, R0, RZ ;  /* 0x0000000067227224 */ /* 0x000fc800078e02ff */
[----:B------:R-:W-:Y:S02]  /*1a40*/  IMAD R20, R0, 0x8, R34 ;  /* 0x0000000800147824 */ /* 0x000fe400078e0222 */
[----:B-1----:R-:W-:-:S05]  /*1a50*/  IMAD.SHL.U32 R2, R2, 0x2, RZ ;  /* 0x0000000202027824 */ /* 0x002fca00078e00ff */
[----:B------:R-:W-:-:S04]  /*1a60*/  LOP3.LUT R2, R2, 0x6, RZ, 0xc0, !PT ;  /* 0x0000000602027812 */ /* 0x000fc800078ec0ff */
[----:B------:R-:W-:Y:S01]  /*1a70*/  IADD3 R117, PT, PT, R2, UR5, R117 ;  /* 0x0000000502757c10 */ /* 0x000fe2000fffe075 */
[----:B------:R-:W1:Y:S03]  /*1a80*/  LDCU.64 UR4, c[0x0][0x390] ;  /* 0x00007200ff0477ac */ /* 0x000e660008000a00 */
[CC--:B------:R-:W-:Y:S01]  /*1a90*/  ISETP.GE.AND P0, PT, R117.reuse, R0.reuse, PT ;  /* 0x000000007500720c */ /* 0x0c0fe20003f06270 */
[C---:B------:R-:W-:Y:S01]  /*1aa0*/  VIADD R3, R117.reuse, 0x1 ;  /* 0x0000000175037836 */ /* 0x040fe20000000000 */
[----:B------:R-:W-:Y:S02]  /*1ab0*/  ISETP.GE.AND P1, PT, R117, R0, PT ;  /* 0x000000007500720c */ /* 0x000fe40003f26270 */
[----:B--2---:R-:W-:Y:S02]  /*1ac0*/  ISETP.LT.AND P0, PT, R103, UR6, !P0 ;  /* 0x0000000667007c0c */ /* 0x004fe4000c701270 */
[----:B------:R-:W-:-:S02]  /*1ad0*/  SHF.R.S32.HI R37, RZ, 0x1f, R117 ;  /* 0x0000001fff257819 */ /* 0x000fc40000011475 */
[----:B------:R-:W-:Y:S02]  /*1ae0*/  IADD3 R35, P2, PT, R117, R34, RZ ;  /* 0x0000002275237210 */ /* 0x000fe40007f5e0ff */
[----:B------:R-:W-:Y:S02]  /*1af0*/  ISETP.GE.AND P4, PT, R3, R0, PT ;  /* 0x000000000300720c */ /* 0x000fe40003f86270 */
[----:B------:R-:W-:Y:S02]  /*1b00*/  LEA.HI.X.SX32 R36, R34, R37, 0x1, P2 ;  /* 0x0000002522247211 */ /* 0x000fe400010f0eff */
[----:B------:R-:W-:Y:S02]  /*1b10*/  ISETP.GE.OR P3, PT, R103, UR6, P4 ;  /* 0x0000000667007c0c */ /* 0x000fe4000a766670 */
[----:B------:R-:W-:Y:S01]  /*1b20*/  @P1 LOP3.LUT R38, R38, 0x8, RZ, 0xfc, !PT ;  /* 0x0000000826261812 */ /* 0x000fe200078efcff */
[----:B------:R-:W2:Y:S01]  /*1b30*/  @P0 LDC.64 R22, c[0x0][0x390] ;  /* 0x0000e400ff160b82 */ /* 0x000ea20000000a00 */
[----:B------:R-:W-:Y:S01]  /*1b40*/  ISETP.GE.OR P1, PT, R80, UR6, P1 ;  /* 0x0000000650007c0c */ /* 0x000fe20008f26670 */
[--C-:B------:R-:W-:Y:S01]  /*1b50*/  @P0 IMAD.IADD R21, R117, 0x1, R34.reuse ;  /* 0x0000000175150824 */ /* 0x100fe200078e0222 */
[----:B-1----:R-:W-:Y:S01]  /*1b60*/  LEA R2, P2, R35, UR4, 0x2 ;  /* 0x0000000423027c11 */ /* 0x002fe2000f8410ff */
[----:B------:R-:W-:Y:S01]  /*1b70*/  IMAD R34, R0, 0x10, R34 ;  /* 0x0000001000227824 */ /* 0x000fe200078e0222 */
[----:B------:R-:W-:-:S02]  /*1b80*/  LOP3.LUT R38, R38, 0xfffffffb, RZ, 0xc0, !PT ;  /* 0xfffffffb26267812 */ /* 0x000fc400078ec0ff */
[----:B------:R-:W-:Y:S01]  /*1b90*/  LEA.HI.X R3, R35, UR5, R36, 0x2, P2 ;  /* 0x0000000523037c11 */ /* 0x000fe200090f1424 */
[----:B------:R-:W-:Y:S01]  /*1ba0*/  VIADD R35, R117, 0x9 ;  /* 0x0000000975237836 */ /* 0x000fe20000000000 */
[----:B------:R-:W-:-:S04]  /*1bb0*/  @P4 LOP3.LUT R38, R38, 0x4, RZ, 0xfc, !PT ;  /* 0x0000000426264812 */ /* 0x000fc800078efcff */
[----:B------:R-:W-:Y:S01]  /*1bc0*/  LOP3.LUT R38, R38, 0xfffffffe, RZ, 0xc0, !PT ;  /* 0xfffffffe26267812 */ /* 0x000fe200078ec0ff */
[----:B------:R-:W1:Y:S03]  /*1bd0*/  @!P1 LDC.64 R32, c[0x0][0x390] ;  /* 0x0000e400ff209b82 */ /* 0x000e660000000a00 */
[----:B------:R-:W-:Y:S01]  /*1be0*/  LOP3.LUT R38, R38, 0xfffffffd, RZ, 0xc0, !PT ;  /* 0xfffffffd26267812 */ /* 0x000fe200078ec0ff */
[----:B--2---:R-:W-:-:S04]  /*1bf0*/  @P0 IMAD.WIDE R22, R21, 0x4, R22 ;  /* 0x0000000415160825 */ /* 0x004fc800078e0216 */
[C---:B------:R-:W-:Y:S01]  /*1c00*/  @!P1 IMAD.IADD R21, R117.reuse, 0x1, R20 ;  /* 0x0000000175159824 */ /* 0x040fe200078e0214 */
[----:B------:R2:W-:Y:S01]  /*1c10*/  @P0 STG.E desc[UR8][R22.64], R16 ;  /* 0x0000001016000986 */ /* 0x0005e2000c101908 */
[----:B------:R-:W-:-:S03]  /*1c20*/  IADD3 R36, P0, PT, R117, R20, RZ ;  /* 0x0000001475247210 */ /* 0x000fc60007f1e0ff */
[----:B------:R3:W-:Y:S01]  /*1c30*/  @!P3 STG.E desc[UR8][R2.64+0x4], R17 ;  /* 0x000004110200b986 */ /* 0x0007e2000c101908 */
[----:B------:R-:W-:Y:S02]  /*1c40*/  LEA.HI.X.SX32 R39, R20, R37, 0x1, P0 ;  /* 0x0000002514277211 */ /* 0x000fe400000f0eff */
[----:B------:R-:W-:Y:S01]  /*1c50*/  ISETP.GE.OR P0, PT, R80, UR6, P4 ;  /* 0x0000000650007c0c */ /* 0x000fe2000a706670 */
[----:B-1----:R-:W-:Y:S01]  /*1c60*/  @!P1 IMAD.WIDE R32, R21, 0x4, R32 ;  /* 0x0000000415209825 */ /* 0x002fe200078e0220 */
[----:B------:R-:W-:Y:S02]  /*1c70*/  LEA R20, P2, R36, UR4, 0x2 ;  /* 0x0000000424147c11 */ /* 0x000fe4000f8410ff */
[-C--:B------:R-:W-:Y:S01]  /*1c80*/  ISETP.GE.AND P4, PT, R35, R0.reuse, PT ;  /* 0x000000002300720c */ /* 0x080fe20003f86270 */
[C---:B------:R-:W-:Y:S01]  /*1c90*/  VIADD R21, R117.reuse, 0x8 ;  /* 0x0000000875157836 */ /* 0x040fe20000000000 */
[----:B------:R-:W-:Y:S01]  /*1ca0*/  @!P1 STG.E desc[UR8][R32.64], R18 ;  /* 0x0000001220009986 */ /* 0x000fe2000c101908 */
[----:B--2---:R-:W-:Y:S01]  /*1cb0*/  VIADD R23, R117, 0x10 ;  /* 0x0000001075177836 */ /* 0x004fe20000000000 */
[----:B------:R-:W-:Y:S01]  /*1cc0*/  ISETP.GE.OR P1, PT, R103, UR6, P4 ;  /* 0x0000000667007c0c */ /* 0x000fe2000a726670 */
[----:B---3--:R-:W-:Y:S01]  /*1cd0*/  VIADD R17, R117, 0x11 ;  /* 0x0000001175117836 */ /* 0x008fe20000000000 */
[----:B------:R-:W-:-:S02]  /*1ce0*/  ISETP.GE.AND P5, PT, R21, R0, PT ;  /* 0x000000001500720c */ /* 0x000fc40003fa6270 */
[----:B------:R-:W-:Y:S02]  /*1cf0*/  LEA.HI.X R21, R36, UR5, R39, 0x2, P2 ;  /* 0x0000000524157c11 */ /* 0x000fe400090f1427 */
[----:B------:R-:W-:Y:S02]  /*1d00*/  ISETP.GE.OR P2, PT, R103, UR6, P5 ;  /* 0x0000000667007c0c */ /* 0x000fe4000af46670 */
[----:B------:R-:W-:Y:S01]  /*1d10*/  ISETP.GE.AND P3, PT, R23, R0, PT ;  /* 0x000000001700720c */ /* 0x000fe20003f66270 */
[----:B------:R-:W-:Y:S01]  /*1d20*/  @!P0 STG.E desc[UR8][R20.64+0x4], R19 ;  /* 0x0000041314008986 */ /* 0x000fe2000c101908 */
[----:B------:R-:W-:-:S03]  /*1d30*/  ISETP.GE.OR P0, PT, R80, UR6, P5 ;  /* 0x0000000650007c0c */ /* 0x000fc6000af06670 */
[----:B------:R-:W-:Y:S01]  /*1d40*/  @!P1 STG.E desc[UR8][R2.64+0x24], R13 ;  /* 0x0000240d02009986 */ /* 0x000fe2000c101908 */
[----:B------:R-:W-:Y:S02]  /*1d50*/  ISETP.GE.OR P1, PT, R80, UR6, P4 ;  /* 0x0000000650007c0c */ /* 0x000fe4000a726670 */
[----:B------:R-:W-:-:S03]  /*1d60*/  @P5 LOP3.LUT R38, R38, 0x2, RZ, 0xfc, !PT ;  /* 0x0000000226265812 */ /* 0x000fc600078efcff */
[----:B------:R-:W-:Y:S01]  /*1d70*/  @!P2 STG.E desc[UR8][R2.64+0x20], R12 ;  /* 0x0000200c0200a986 */ /* 0x000fe2000c101908 */
[----:B------:R-:W-:Y:S02]  /*1d80*/  ISETP.GE.AND P2, PT, R17, R0, PT ;  /* 0x000000001100720c */ /* 0x000fe40003f46270 */
[----:B------:R-:W-:Y:S01]  /*1d90*/  @P4 LOP3.LUT R38, R38, 0x1, RZ, 0xfc, !PT ;  /* 0x0000000126264812 */ /* 0x000fe200078efcff */
[----:B------:R1:W-:Y:S01]  /*1da0*/  @!P0 STG.E desc[UR8][R20.64+0x20], R14 ;  /* 0x0000200e14008986 */ /* 0x0003e2000c101908 */
[----:B------:R-:W-:Y:S02]  /*1db0*/  ISETP.GE.OR P0, PT, R103, UR6, P3 ;  /* 0x0000000667007c0c */ /* 0x000fe40009f06670 */
[----:B------:R-:W-:Y:S01]  /*1dc0*/  LOP3.LUT R38, R38, 0xffffffef, RZ, 0xc0, !PT ;  /* 0xffffffef26267812 */ /* 0x000fe200078ec0ff */
[----:B------:R2:W-:Y:S03]  /*1dd0*/  @!P1 STG.E desc[UR8][R20.64+0x24], R15 ;  /* 0x0000240f14009986 */ /* 0x0005e6000c101908 */
[----:B------:R-:W-:-:S04]  /*1de0*/  @P3 LOP3.LUT R38, R38, 0x10, RZ, 0xfc, !PT ;  /* 0x0000001026263812 */ /* 0x000fc800078efcff */
[----:B------:R-:W-:Y:S01]  /*1df0*/  LOP3.LUT R38, R38, 0xffffffdf, RZ, 0xc0, !PT ;  /* 0xffffffdf26267812 */ /* 0x000fe200078ec0ff */
[----:B-1----:R-:W-:Y:S02]  /*1e00*/  IMAD R14, R0, 0x8, R34 ;  /* 0x00000008000e7824 */ /* 0x002fe400078e0222 */
[----:B------:R-:W-:Y:S01]  /*1e10*/  @!P0 STG.E desc[UR8][R2.64+0x40], R8 ;  /* 0x0000400802008986 */ /* 0x000fe2000c101908 */
[----:B------:R-:W-:Y:S01]  /*1e20*/  ISETP.GE.OR P0, PT, R103, UR6, P2 ;  /* 0x0000000667007c0c */ /* 0x000fe20009706670 */
[----:B--2---:R-:W-:Y:S01]  /*1e30*/  VIADD R15, R117, 0x18 ;  /* 0x00000018750f7836 */ /* 0x004fe20000000000 */
[----:B------:R-:W-:-:S04]  /*1e40*/  @P2 LOP3.LUT R38, R38, 0x20, RZ, 0xfc, !PT ;  /* 0x0000002026262812 */ /* 0x000fc800078efcff */
[----:B------:R-:W-:-:S07]  /*1e50*/  LOP3.LUT R38, R38, 0xfffffdff, RZ, 0xc0, !PT ;  /* 0xfffffdff26267812 */ /* 0x000fce00078ec0ff */
[----:B------:R-:W-:Y:S01]  /*1e60*/  @!P0 STG.E desc[UR8][R2.64+0x44], R9 ;  /* 0x0000440902008986 */ /* 0x000fe2000c101908 */
[----:B------:R-:W-:-:S13]  /*1e70*/  ISETP.GE.OR P0, PT, R80, UR6, P3 ;  /* 0x0000000650007c0c */ /* 0x000fda0009f06670 */
[----:B------:R-:W-:Y:S01]  /*1e80*/  @!P0 STG.E desc[UR8][R20.64+0x40], R10 ;  /* 0x0000400a14008986 */ /* 0x000fe2000c101908 */
[----:B------:R-:W-:Y:S02]  /*1e90*/  ISETP.GE.OR P0, PT, R80, UR6, P2 ;  /* 0x0000000650007c0c */ /* 0x000fe40009706670 */
[----:B------:R-:W-:-:S11]  /*1ea0*/  ISETP.GE.AND P2, PT, R15, R0, PT ;  /* 0x000000000f00720c */ /* 0x000fd60003f46270 */
[----:B------:R1:W-:Y:S01]  /*1eb0*/  @!P0 STG.E desc[UR8][R20.64+0x44], R11 ;  /* 0x0000440b14008986 */ /* 0x0003e2000c101908 */
[----:B------:R-:W-:Y:S02]  /*1ec0*/  IADD3 R13, P0, PT, R117, R34, RZ ;  /* 0x00000022750d7210 */ /* 0x000fe40007f1e0ff */
[----:B------:R-:W-:Y:S02]  /*1ed0*/  @P2 LOP3.LUT R38, R38, 0x200, RZ, 0xfc, !PT ;  /* 0x0000020026262812 */ /* 0x000fe400078efcff */
[----:B------:R-:W-:Y:S02]  /*1ee0*/  LEA.HI.X.SX32 R16, R34, R37, 0x1, P0 ;  /* 0x0000002522107211 */ /* 0x000fe400000f0eff */
[C---:B------:R-:W-:Y:S02]  /*1ef0*/  LEA R12, P0, R13.reuse, UR4, 0x2 ;  /* 0x000000040d0c7c11 */ /* 0x040fe4000f8010ff */
[----:B------:R-:W-:Y:S02]  /*1f00*/  LOP3.LUT R38, R38, 0xfffffeff, RZ, 0xc0, !PT ;  /* 0xfffffeff26267812 */ /* 0x000fe400078ec0ff */
[----:B------:R-:W-:Y:S01]  /*1f10*/  LEA.HI.X R13, R13, UR5, R16, 0x2, P0 ;  /* 0x000000050d0d7c11 */ /* 0x000fe200080f1410 */
[C---:B-1----:R-:W-:Y:S01]  /*1f20*/  VIADD R11, R117.reuse, 0x19 ;  /* 0x00000019750b7836 */ /* 0x042fe20000000000 */
[----:B------:R-:W-:-:S04]  /*1f30*/  IADD3 R9, P0, PT, R117, R14, RZ ;  /* 0x0000000e75097210 */ /* 0x000fc80007f1e0ff */
[----:B------:R-:W-:Y:S02]  /*1f40*/  LEA.HI.X.SX32 R16, R14, R37, 0x1, P0 ;  /* 0x000000250e107211 */ /* 0x000fe400000f0eff */
[----:B------:R-:W-:Y:S02]  /*1f50*/  LEA R8, P0, R9, UR4, 0x2 ;  /* 0x0000000409087c11 */ /* 0x000fe4000f8010ff */
[----:B------:R-:W-:Y:S01]  /*1f60*/  ISETP.GE.AND P1, PT, R11, R0, PT ;  /* 0x000000000b00720c */ /* 0x000fe20003f26270 */
[----:B------:R-:W-:Y:S01]  /*1f70*/  VIADD R11, R117, 0x20 ;  /* 0x00000020750b7836 */ /* 0x000fe20000000000 */
[----:B------:R-:W-:Y:S02]  /*1f80*/  LEA.HI.X R9, R9, UR5, R16, 0x2, P0 ;  /* 0x0000000509097c11 */ /* 0x000fe400080f1410 */
[----:B------:R-:W-:-:S09]  /*1f90*/  ISETP.GE.OR P0, PT, R103, UR6, P2 ;  /* 0x0000000667007c0c */ /* 0x000fd20009706670 */
[----:B------:R-:W-:-:S04]  /*1fa0*/  @P1 LOP3.LUT R38, R38, 0x100, RZ, 0xfc, !PT ;  /* 0x0000010026261812 */ /* 0x000fc800078efcff */
[----:B------:R-:W-:Y:S01]  /*1fb0*/  @!P0 STG.E desc[UR8][R2.64+0x60], R4 ;  /* 0x0000600402008986 */ /* 0x000fe2000c101908 */
[----:B------:R-:W-:Y:S02]  /*1fc0*/  ISETP.GE.OR P0, PT, R103, UR6, P1 ;  /* 0x0000000667007c0c */ /* 0x000fe40008f06670 */
[----:B------:R-:W-:-:S11]  /*1fd0*/  LOP3.LUT R38, R38, 0xffffff7f, RZ, 0xc0, !PT ;  /* 0xffffff7f26267812 */ /* 0x000fd600078ec0ff */
[----:B------:R1:W-:Y:S01]  /*1fe0*/  @!P0 STG.E desc[UR8][R2.64+0x64], R5 ;  /* 0x0000640502008986 */ /* 0x0003e2000c101908 */
[----:B------:R-:W-:Y:S02]  /*1ff0*/  ISETP.GE.OR P0, PT, R80, UR6, P2 ;  /* 0x0000000650007c0c */ /* 0x000fe40009706670 */
[----:B------:R-:W-:Y:S01]  /*2000*/  ISETP.GE.AND P2, PT, R11, R0, PT ;  /* 0x000000000b00720c */ /* 0x000fe20003f46270 */
[C---:B------:R-:W-:Y:S02]  /*2010*/  VIADD R11, R117.reuse, 0x21 ;  /* 0x00000021750b7836 */ /* 0x040fe40000000000 */
[----:B-1----:R-:W-:-:S08]  /*2020*/  VIADD R5, R117, 0x28 ;  /* 0x0000002875057836 */ /* 0x002fd00000000000 */
[----:B------:R-:W-:Y:S01]  /*2030*/  @!P0 STG.E desc[UR8][R20.64+0x60], R6 ;  /* 0x0000600614008986 */ /* 0x000fe2000c101908 */
[----:B------:R-:W-:Y:S02]  /*2040*/  ISETP.GE.OR P0, PT, R80, UR6, P1 ;  /* 0x0000000650007c0c */ /* 0x000fe40008f06670 */
[-C--:B------:R-:W-:Y:S02]  /*2050*/  ISETP.GE.AND P1, PT, R11, R0.reuse, PT ;  /* 0x000000000b00720c */ /* 0x080fe40003f26270 */
[----:B------:R-:W-:Y:S01]  /*2060*/  ISETP.GE.AND P5, PT, R5, R0, PT ;  /* 0x000000000500720c */ /* 0x000fe20003fa6270 */
[----:B------:R-:W-:Y:S01]  /*2070*/  VIADD R5, R117, 0x29 ;  /* 0x0000002975057836 */ /* 0x000fe20000000000 */
[----:B------:R-:W-:-:S04]  /*2080*/  @P2 LOP3.LUT R38, R38, 0x80, RZ, 0xfc, !PT ;  /* 0x0000008026262812 */ /* 0x000fc800078efcff */
[----:B------:R-:W-:Y:S01]  /*2090*/  ISETP.GE.AND P3, PT, R5, R0, PT ;  /* 0x000000000500720c */ /* 0x000fe20003f66270 */
[----:B------:R-:W-:Y:S01]  /*20a0*/  VIADD R5, R117, 0x30 ;  /* 0x0000003075057836 */ /* 0x000fe20000000000 */
[----:B------:R-:W-:Y:S01]  /*20b0*/  LOP3.LUT R38, R38, 0xffffffbf, RZ, 0xc0, !PT ;  /* 0xffffffbf26267812 */ /* 0x000fe200078ec0ff */
[----:B------:R1:W-:Y:S01]  /*20c0*/  @!P0 STG.E desc[UR8][R20.64+0x64], R7 ;  /* 0x0000640714008986 */ /* 0x0003e2000c101908 */
[----:B------:R-:W-:Y:S02]  /*20d0*/  ISETP.GE.OR P0, PT, R103, UR6, P2 ;  /* 0x0000000667007c0c */ /* 0x000fe40009706670 */
[----:B------:R-:W-:-:S11]  /*20e0*/  @P1 LOP3.LUT R38, R38, 0x40, RZ, 0xfc, !PT ;  /* 0x0000004026261812 */ /* 0x000fd600078efcff */
[----:B------:R-:W-:Y:S01]  /*20f0*/  @!P0 STG.E desc[UR8][R2.64+0x80], R76 ;  /* 0x0000804c02008986 */ /* 0x000fe2000c101908 */
[----:B------:R-:W-:-:S13]  /*2100*/  ISETP.GE.OR P0, PT, R103, UR6, P1 ;  /* 0x0000000667007c0c */ /* 0x000fda0008f06670 */
        /* <DEDUP_REMOVED lines=13> */
[----:B------:R-:W-:Y:S01]  /*21e0*/  ISETP.GE.AND P0, PT, R5, R0, PT ;  /* 0x000000000500720c */ /* 0x000fe20003f06270 */
[----:B------:R-:W-:-:S03]  /*21f0*/  VIADD R5, R117, 0x31 ;  /* 0x0000003175057836 */ /* 0x000fc60000000000 */
[----:B------:R-:W-:Y:S02]  /*2200*/  ISETP.GE.OR P1, PT, R103, UR6, P0 ;  /* 0x0000000667007c0c */ /* 0x000fe40008726670 */
[----:B------:R-:W-:Y:S01]  /*2210*/  ISETP.GE.AND P4, PT, R5, R0, PT ;  /* 0x000000000500720c */ /* 0x000fe20003f86270 */
[----:B------:R-:W-:-:S05]  /*2220*/  VIADD R5, R117, 0x38 ;  /* 0x0000003875057836 */ /* 0x000fca0000000000 */
[----:B------:R-:W-:Y:S01]  /*2230*/  ISETP.GE.AND P2, PT, R5, R0, PT ;  /* 0x000000000500720c */ /* 0x000fe20003f46270 */
[----:B------:R-:W-:-:S04]  /*2240*/  VIADD R5, R117, 0x39 ;  /* 0x0000003975057836 */ /* 0x000fc80000000000 */
        /* <DEDUP_REMOVED lines=11> */
[C---:B------:R-:W-:Y:S01]  /*2300*/  ISETP.GE.OR P6, PT, R103.reuse, UR6, P1 ;  /* 0x0000000667007c0c */ /* 0x040fe20008fc6670 */
[----:B------:R-:W-:-:S12]  /*2310*/  VIADD R103, R103, 0x18 ;  /* 0x0000001867677836 */ /* 0x000fd80000000000 */
[----:B------:R2:W-:Y:S01]  /*2320*/  @!P6 STG.E desc[UR8][R2.64+0xe4], R29 ;  /* 0x0000e41d0200e986 */ /* 0x0005e2000c101908 */
[----:B------:R-:W-:-:S13]  /*2330*/  ISETP.GE.OR P6, PT, R80, UR6, P2 ;  /* 0x0000000650007c0c */ /* 0x000fda00097c6670 */
[----:B------:R3:W-:Y:S01]  /*2340*/  @!P6 STG.E desc[UR8][R20.64+0xe0], R30 ;  /* 0x0000e01e1400e986 */ /* 0x0007e2000c101908 */
[----:B------:R-:W-:-:S13]  /*2350*/  ISETP.GE.OR P6, PT, R80, UR6, P1 ;  /* 0x0000000650007c0c */ /* 0x000fda0008fc6670 */
[----:B------:R3:W-:Y:S01]  /*2360*/  @!P6 STG.E desc[UR8][R20.64+0xe4], R31 ;  /* 0x0000e41f1400e986 */ /* 0x0007e2000c101908 */
[----:B------:R-:W-:-:S04]  /*2370*/  LOP3.LUT P6, RZ, R38, 0x8, RZ, 0xc0, !PT ;  /* 0x0000000826ff7812 */ /* 0x000fc800078cc0ff */
[----:B------:R-:W-:-:S13]  /*2380*/  ISETP.GE.OR P6, PT, R0, UR6, P6 ;  /* 0x0000000600007c0c */ /* 0x000fda000b7c6670 */
[----:B------:R-:W4:Y:S01]  /*2390*/  @!P6 LDC.64 R4, c[0x0][0x390] ;  /* 0x0000e400ff04eb82 */ /* 0x000f220000000a00 */
[----:B-1----:R-:W-:-:S04]  /*23a0*/  @!P6 IMAD.IADD R7, R117, 0x1, R34 ;  /* 0x000000017507e824 */ /* 0x002fc800078e0222 */
[----:B----4-:R-:W-:-:S05]  /*23b0*/  @!P6 IMAD.WIDE R4, R7, 0x4, R4 ;  /* 0x000000040704e825 */ /* 0x010fca00078e0204 */
[----:B------:R3:W-:Y:S01]  /*23c0*/  @!P6 STG.E desc[UR8][R4.64], R40 ;  /* 0x000000280400e986 */ /* 0x0007e2000c101908 */
[----:B------:R-:W-:-:S04]  /*23d0*/  LOP3.LUT P6, RZ, R38, 0x4, RZ, 0xc0, !PT ;  /* 0x0000000426ff7812 */ /* 0x000fc800078cc0ff */
[----:B------:R-:W-:-:S13]  /*23e0*/  ISETP.GE.OR P6, PT, R0, UR6, P6 ;  /* 0x0000000600007c0c */ /* 0x000fda000b7c6670 */
[----:B------:R3:W-:Y:S01]  /*23f0*/  @!P6 STG.E desc[UR8][R12.64+0x4], R41 ;  /* 0x000004290c00e986 */ /* 0x0007e2000c101908 */
[----:B------:R-:W-:-:S04]  /*2400*/  LOP3.LUT P6, RZ, R38, 0x8, RZ, 0xc0, !PT ;  /* 0x0000000826ff7812 */ /* 0x000fc800078cc0ff */
[----:B------:R-:W-:-:S13]  /*2410*/  ISETP.GE.OR P6, PT, R103, UR6, P6 ;  /* 0x0000000667007c0c */ /* 0x000fda000b7c6670 */
[----:B--2---:R-:W1:Y:S01]  /*2420*/  @!P6 LDC.64 R2, c[0x0][0x390] ;  /* 0x0000e400ff02eb82 */ /* 0x004e620000000a00 */
[----:B------:R-:W-:-:S04]  /*2430*/  @!P6 IMAD.IADD R117, R117, 0x1, R14 ;  /* 0x000000017575e824 */ /* 0x000fc800078e020e */
[----:B-1----:R-:W-:-:S05]  /*2440*/  @!P6 IMAD.WIDE R2, R117, 0x4, R2 ;  /* 0x000000047502e825 */ /* 0x002fca00078e0202 */
[----:B------:R3:W-:Y:S01]  /*2450*/  @!P6 STG.E desc[UR8][R2.64], R42 ;  /* 0x0000002a0200e986 */ /* 0x0007e2000c101908 */
[----:B------:R-:W-:-:S04]  /*2460*/  LOP3.LUT P6, RZ, R38, 0x4, RZ, 0xc0, !PT ;  /* 0x0000000426ff7812 */ /* 0x000fc800078cc0ff */
[----:B------:R-:W-:-:S13]  /*2470*/  ISETP.GE.OR P6, PT, R103, UR6, P6 ;  /* 0x0000000667007c0c */ /* 0x000fda000b7c6670 */
        /* <DEDUP_REMOVED lines=49> */
[----:B------:R-:W-:Y:S02]  /*2790*/  ISETP.GE.OR P6, PT, R0, UR6, P5 ;  /* 0x0000000600007c0c */ /* 0x000fe4000afc6670 */
[----:B------:R-:W-:-:S11]  /*27a0*/  ISETP.GE.OR P5, PT, R103, UR6, P5 ;  /* 0x0000000667007c0c */ /* 0x000fd6000afa6670 */
[----:B------:R3:W-:Y:S01]  /*27b0*/  @!P6 STG.E desc[UR8][R12.64+0xa0], R60 ;  /* 0x0000a03c0c00e986 */ /* 0x0007e2000c101908 */
[----:B------:R-:W-:Y:S02]  /*27c0*/  ISETP.GE.OR P6, PT, R0, UR6, P3 ;  /* 0x0000000600007c0c */ /* 0x000fe40009fc6670 */
[----:B------:R-:W-:-:S11]  /*27d0*/  ISETP.GE.OR P3, PT, R103, UR6, P3 ;  /* 0x0000000667007c0c */ /* 0x000fd60009f66670 */
[----:B------:R3:W-:Y:S01]  /*27e0*/  @!P6 STG.E desc[UR8][R12.64+0xa4], R61 ;  /* 0x0000a43d0c00e986 */ /* 0x0007e2000c101908 */
[C---:B------:R-:W-:Y:S02]  /*27f0*/  ISETP.GE.OR P6, PT, R0.reuse, UR6, P0 ;  /* 0x0000000600007c0c */ /* 0x040fe400087c6670 */
[C---:B------:R-:W-:Y:S01]  /*2800*/  ISETP.GE.OR P0, PT, R103.reuse, UR6, P0 ;  /* 0x0000000667007c0c */ /* 0x040fe20008706670 */
[----:B------:R3:W-:Y:S01]  /*2810*/  @!P3 STG.E desc[UR8][R8.64+0xa4], R63 ;  /* 0x0000a43f0800b986 */ /* 0x0007e2000c101908 */
[C---:B------:R-:W-:Y:S02]  /*2820*/  ISETP.GE.OR P3, PT, R0.reuse, UR6, P4 ;  /* 0x0000000600007c0c */ /* 0x040fe4000a766670 */
[C---:B------:R-:W-:Y:S01]  /*2830*/  ISETP.GE.OR P4, PT, R103.reuse, UR6, P4 ;  /* 0x0000000667007c0c */ /* 0x040fe2000a786670 */
[----:B------:R3:W-:Y:S01]  /*2840*/  @!P5 STG.E desc[UR8][R8.64+0xa0], R62 ;  /* 0x0000a03e0800d986 */ /* 0x0007e2000c101908 */
[----:B------:R-:W-:Y:S02]  /*2850*/  ISETP.GE.OR P5, PT, R0, UR6, P1 ;  /* 0x0000000600007c0c */ /* 0x000fe40008fa6670 */
[----:B------:R-:W-:-:S03]  /*2860*/  ISETP.GE.OR P1, PT, R103, UR6, P1 ;  /* 0x0000000667007c0c */ /* 0x000fc60008f26670 */
[----:B------:R3:W-:Y:S01]  /*2870*/  @!P6 STG.E desc[UR8][R12.64+0xc0], R64 ;  /* 0x0000c0400c00e986 */ /* 0x0007e2000c101908 */
[----:B------:R-:W-:Y:S02]  /*2880*/  ISETP.GE.OR P6, PT, R0, UR6, P2 ;  /* 0x0000000600007c0c */ /* 0x000fe400097c6670 */
[----:B------:R-:W-:Y:S01]  /*2890*/  ISETP.GE.OR P2, PT, R103, UR6, P2 ;  /* 0x0000000667007c0c */ /* 0x000fe20009746670 */
[----:B------:R3:W-:Y:S04]  /*28a0*/  @!P3 STG.E desc[UR8][R12.64+0xc4], R65 ;  /* 0x0000c4410c00b986 */ /* 0x0007e8000c101908 */
[----:B------:R3:W-:Y:S04]  /*28b0*/  @!P0 STG.E desc[UR8][R8.64+0xc0], R66 ;  /* 0x0000c04208008986 */ /* 0x0007e8000c101908 */
[----:B------:R3:W-:Y:S04]  /*28c0*/  @!P4 STG.E desc[UR8][R8.64+0xc4], R67 ;  /* 0x0000c4430800c986 */ /* 0x0007e8000c101908 */
[----:B------:R3:W-:Y:S04]  /*28d0*/  @!P6 STG.E desc[UR8][R12.64+0xe0], R24 ;  /* 0x0000e0180c00e986 */ /* 0x0007e8000c101908 */
[----:B------:R3:W-:Y:S04]  /*28e0*/  @!P5 STG.E desc[UR8][R12.64+0xe4], R25 ;  /* 0x0000e4190c00d986 */ /* 0x0007e8000c101908 */
[----:B------:R3:W-:Y:S01]  /*28f0*/  @!P2 STG.E desc[UR8][R8.64+0xe0], R26 ;  /* 0x0000e01a0800a986 */ /* 0x0007e2000c101908 */
[----:B------:R-:W-:Y:S05]  /*2900*/  @P1 EXIT ;  /* 0x000000000000194d */ /* 0x000fea0003800000 */
[----:B------:R-:W-:Y:S01]  /*2910*/  STG.E desc[UR8][R8.64+0xe4], R27 ;  /* 0x0000e41b08007986 */ /* 0x000fe2000c101908 */
[----:B------:R-:W-:Y:S05]  /*2920*/  EXIT ;  /* 0x000000000000794d */ /* 0x000fea0003800000 */
.L_x_4:
[----:B------:R-:W-:-:S00]  /*2930*/  BRA `(.L_x_4) ;  /* 0xfffffffc00fc7947 */ /* 0x000fc0000383ffff */
[----:B------:R-:W-:-:S00]  /*2940*/  NOP ;  /* 0x0000000000007918 */ /* 0x000fc00000000000 */
        /* <DEDUP_REMOVED lines=11> */
.L_x_5:


//--------------------- .nv.shared._ZN8pygpukit3ops7tf32_v220sgemm_tf32_v2_kernelEPKfS3_Pfiii --------------------------
	.section	.nv.shared._ZN8pygpukit3ops7tf32_v220sgemm_tf32_v2_kernelEPKfS3_Pfiii,"aw",@nobits
	.sectionflags	@""
	.align	4
.nv.shared._ZN8pygpukit3ops7tf32_v220sgemm_tf32_v2_kernelEPKfS3_Pfiii:
	.zero		38400


//--------------------- .nv.shared.reserved.0     --------------------------
	.section	.nv.shared.reserved.0,"aw",@nobits
	.weak		__nv_reservedSMEM_offset_0_alias
	.size		__nv_reservedSMEM_offset_0_alias, 0, 64
	.other		__nv_reservedSMEM_offset_0_alias,@"STO_CUDA_RESERVED_SHARED STV_DEFAULT"
__nv_reservedSMEM_offset_0_alias:
	.zero		0
	.zero		64


//--------------------- .nv.constant0._ZN8pygpukit3ops7tf32_v220sgemm_tf32_v2_kernelEPKfS3_Pfiii --------------------------
	.section	.nv.constant0._ZN8pygpukit3ops7tf32_v220sgemm_tf32_v2_kernelEPKfS3_Pfiii,"a",@progbits
	.sectionflags	@""
	.align	4
.nv.constant0._ZN8pygpukit3ops7tf32_v220sgemm_tf32_v2_kernelEPKfS3_Pfiii:
	.zero		932


//--------------------- SYMBOLS --------------------------

	.type		.nv.reservedSmem.offset0,@object
	.size		.nv.reservedSmem.offset0,0x4
	.type		.nv.reservedSmem.cap,@object
	.size		.nv.reservedSmem.cap,0x4
